//
// Generated by NVIDIA NVVM Compiler
//
// Compiler Build ID: CL-36424714
// Cuda compilation tools, release 13.0, V13.0.88
// Based on NVVM 20.0.0
//

.version 9.0
.target sm_100
.address_size 64

	// .globl	u2_kernel
.func  (.param .align 16 .b8 func_retval0[16]) __internal_trig_reduction_slowpathd
(
	.param .b64 __internal_trig_reduction_slowpathd_param_0
)
;
.global .align 8 .b8 __cudart_i2opi_d[144] = {8, 93, 141, 31, 177, 95, 251, 107, 234, 146, 82, 138, 247, 57, 7, 61, 123, 241, 229, 235, 199, 186, 39, 117, 45, 234, 95, 158, 102, 63, 70, 79, 183, 9, 203, 39, 207, 126, 54, 109, 31, 109, 10, 90, 139, 17, 47, 239, 15, 152, 5, 222, 255, 151, 248, 31, 59, 40, 249, 189, 139, 95, 132, 156, 244, 57, 83, 131, 57, 214, 145, 57, 65, 126, 95, 180, 38, 112, 156, 233, 132, 68, 187, 46, 245, 53, 130, 232, 62, 167, 41, 177, 28, 235, 29, 254, 28, 146, 209, 9, 234, 46, 73, 6, 224, 210, 77, 66, 58, 110, 36, 183, 97, 197, 187, 222, 171, 99, 81, 254, 65, 144, 67, 60, 153, 149, 98, 219, 192, 221, 52, 245, 209, 87, 39, 252, 41, 21, 68, 78, 110, 131, 249, 162};
.global .align 16 .b8 __cudart_sin_cos_coeffs[128] = {70, 210, 176, 44, 241, 229, 90, 190, 146, 227, 172, 105, 227, 29, 199, 62, 161, 98, 219, 25, 160, 1, 42, 191, 24, 8, 17, 17, 17, 17, 129, 63, 84, 85, 85, 85, 85, 85, 197, 191, 0, 0, 0, 0, 0, 0, 0, 0, 0, 0, 0, 0, 0, 0, 0, 0, 100, 129, 253, 32, 131, 255, 168, 189, 40, 133, 239, 193, 167, 238, 33, 62, 217, 230, 6, 142, 79, 126, 146, 190, 233, 188, 221, 25, 160, 1, 250, 62, 71, 93, 193, 22, 108, 193, 86, 191, 81, 85, 85, 85, 85, 85, 165, 63, 0, 0, 0, 0, 0, 0, 224, 191, 0, 0, 0, 0, 0, 0, 240, 63};

.visible .entry u2_kernel(
	.param .u64 .ptr .align 1 u2_kernel_param_0,
	.param .u32 u2_kernel_param_1,
	.param .u32 u2_kernel_param_2,
	.param .f64 u2_kernel_param_3,
	.param .f64 u2_kernel_param_4
)
{
	.reg .pred 	%p<27>;
	.reg .b32 	%r<80>;
	.reg .b64 	%rd<36>;
	.reg .b64 	%fd<267>;

	ld.param.u32 	%r27, [u2_kernel_param_1];
	ld.param.u32 	%r28, [u2_kernel_param_2];
	mov.u32 	%r29, %ctaid.x;
	mov.u32 	%r30, %ntid.x;
	mov.u32 	%r31, %tid.x;
	mad.lo.s32 	%r1, %r29, %r30, %r31;
	mov.b32 	%r32, 1;
	shl.b32 	%r33, %r32, %r28;
	setp.ge.s32 	%p1, %r1, %r33;
	@%p1 bra 	$L__BB0_30;
	mov.b32 	%r34, 1;
	shl.b32 	%r2, %r34, %r27;
	and.b32  	%r35, %r2, %r1;
	setp.ne.s32 	%p2, %r35, 0;
	@%p2 bra 	$L__BB0_30;
	ld.param.f64 	%fd247, [u2_kernel_param_4];
	ld.param.u64 	%rd34, [u2_kernel_param_0];
	cvta.to.global.u64 	%rd3, %rd34;
	or.b32  	%r36, %r2, %r1;
	mul.wide.s32 	%rd4, %r1, 16;
	add.s64 	%rd5, %rd3, %rd4;
	ld.global.v2.f64 	{%fd2, %fd1}, [%rd5];
	mul.wide.s32 	%rd6, %r36, 16;
	add.s64 	%rd1, %rd3, %rd6;
	ld.global.v2.f64 	{%fd4, %fd3}, [%rd1];
	abs.f64 	%fd5, %fd247;
	setp.neu.f64 	%p3, %fd5, 0d7FF0000000000000;
	@%p3 bra 	$L__BB0_4;
	ld.param.f64 	%fd250, [u2_kernel_param_4];
	mov.f64 	%fd50, 0d0000000000000000;
	mul.rn.f64 	%fd259, %fd250, %fd50;
	mov.b32 	%r72, 1;
	bra.uni 	$L__BB0_7;
$L__BB0_4:
	ld.param.f64 	%fd248, [u2_kernel_param_4];
	mul.f64 	%fd45, %fd248, 0d3FE45F306DC9C883;
	cvt.rni.s32.f64 	%r71, %fd45;
	cvt.rn.f64.s32 	%fd46, %r71;
	fma.rn.f64 	%fd47, %fd46, 0dBFF921FB54442D18, %fd248;
	fma.rn.f64 	%fd48, %fd46, 0dBC91A62633145C00, %fd47;
	fma.rn.f64 	%fd259, %fd46, 0dB97B839A252049C0, %fd48;
	setp.ltu.f64 	%p4, %fd5, 0d41E0000000000000;
	@%p4 bra 	$L__BB0_6;
	ld.param.f64 	%fd249, [u2_kernel_param_4];
	{ // callseq 0, 0
	.param .b64 param0;
	st.param.f64 	[param0], %fd249;
	.param .align 16 .b8 retval0[16];
	call.uni (retval0), 
	__internal_trig_reduction_slowpathd, 
	(
	param0
	);
	ld.param.f64 	%fd259, [retval0];
	ld.param.b32 	%r71, [retval0+8];
	} // callseq 0
$L__BB0_6:
	add.s32 	%r72, %r71, 1;
$L__BB0_7:
	setp.neu.f64 	%p5, %fd5, 0d7FF0000000000000;
	shl.b32 	%r39, %r72, 6;
	cvt.u64.u32 	%rd7, %r39;
	and.b64  	%rd8, %rd7, 64;
	mov.u64 	%rd9, __cudart_sin_cos_coeffs;
	add.s64 	%rd10, %rd9, %rd8;
	mul.rn.f64 	%fd51, %fd259, %fd259;
	and.b32  	%r40, %r72, 1;
	setp.eq.b32 	%p6, %r40, 1;
	selp.f64 	%fd52, 0dBDA8FF8320FD8164, 0d3DE5DB65F9785EBA, %p6;
	ld.global.nc.v2.f64 	{%fd53, %fd54}, [%rd10];
	fma.rn.f64 	%fd55, %fd52, %fd51, %fd53;
	fma.rn.f64 	%fd56, %fd55, %fd51, %fd54;
	ld.global.nc.v2.f64 	{%fd57, %fd58}, [%rd10+16];
	fma.rn.f64 	%fd59, %fd56, %fd51, %fd57;
	fma.rn.f64 	%fd60, %fd59, %fd51, %fd58;
	ld.global.nc.v2.f64 	{%fd61, %fd62}, [%rd10+32];
	fma.rn.f64 	%fd63, %fd60, %fd51, %fd61;
	fma.rn.f64 	%fd64, %fd63, %fd51, %fd62;
	fma.rn.f64 	%fd65, %fd64, %fd259, %fd259;
	fma.rn.f64 	%fd66, %fd64, %fd51, 0d3FF0000000000000;
	selp.f64 	%fd67, %fd66, %fd65, %p6;
	and.b32  	%r41, %r72, 2;
	setp.eq.s32 	%p7, %r41, 0;
	mov.f64 	%fd68, 0d0000000000000000;
	sub.f64 	%fd69, %fd68, %fd67;
	selp.f64 	%fd11, %fd67, %fd69, %p7;
	@%p5 bra 	$L__BB0_9;
	ld.param.f64 	%fd253, [u2_kernel_param_4];
	mov.f64 	%fd75, 0d0000000000000000;
	mul.rn.f64 	%fd260, %fd253, %fd75;
	mov.b32 	%r73, 0;
	bra.uni 	$L__BB0_11;
$L__BB0_9:
	ld.param.f64 	%fd251, [u2_kernel_param_4];
	mul.f64 	%fd70, %fd251, 0d3FE45F306DC9C883;
	cvt.rni.s32.f64 	%r73, %fd70;
	cvt.rn.f64.s32 	%fd71, %r73;
	fma.rn.f64 	%fd72, %fd71, 0dBFF921FB54442D18, %fd251;
	fma.rn.f64 	%fd73, %fd71, 0dBC91A62633145C00, %fd72;
	fma.rn.f64 	%fd260, %fd71, 0dB97B839A252049C0, %fd73;
	setp.ltu.f64 	%p8, %fd5, 0d41E0000000000000;
	@%p8 bra 	$L__BB0_11;
	ld.param.f64 	%fd252, [u2_kernel_param_4];
	{ // callseq 1, 0
	.param .b64 param0;
	st.param.f64 	[param0], %fd252;
	.param .align 16 .b8 retval0[16];
	call.uni (retval0), 
	__internal_trig_reduction_slowpathd, 
	(
	param0
	);
	ld.param.f64 	%fd260, [retval0];
	ld.param.b32 	%r73, [retval0+8];
	} // callseq 1
$L__BB0_11:
	ld.param.f64 	%fd236, [u2_kernel_param_3];
	shl.b32 	%r44, %r73, 6;
	cvt.u64.u32 	%rd11, %r44;
	and.b64  	%rd12, %rd11, 64;
	add.s64 	%rd14, %rd9, %rd12;
	mul.rn.f64 	%fd76, %fd260, %fd260;
	and.b32  	%r45, %r73, 1;
	setp.eq.b32 	%p9, %r45, 1;
	selp.f64 	%fd77, 0dBDA8FF8320FD8164, 0d3DE5DB65F9785EBA, %p9;
	ld.global.nc.v2.f64 	{%fd78, %fd79}, [%rd14];
	fma.rn.f64 	%fd80, %fd77, %fd76, %fd78;
	fma.rn.f64 	%fd81, %fd80, %fd76, %fd79;
	ld.global.nc.v2.f64 	{%fd82, %fd83}, [%rd14+16];
	fma.rn.f64 	%fd84, %fd81, %fd76, %fd82;
	fma.rn.f64 	%fd85, %fd84, %fd76, %fd83;
	ld.global.nc.v2.f64 	{%fd86, %fd87}, [%rd14+32];
	fma.rn.f64 	%fd88, %fd85, %fd76, %fd86;
	fma.rn.f64 	%fd89, %fd88, %fd76, %fd87;
	fma.rn.f64 	%fd90, %fd89, %fd260, %fd260;
	fma.rn.f64 	%fd91, %fd89, %fd76, 0d3FF0000000000000;
	selp.f64 	%fd92, %fd91, %fd90, %p9;
	and.b32  	%r46, %r73, 2;
	setp.eq.s32 	%p10, %r46, 0;
	mov.f64 	%fd93, 0d0000000000000000;
	sub.f64 	%fd94, %fd93, %fd92;
	selp.f64 	%fd16, %fd92, %fd94, %p10;
	abs.f64 	%fd17, %fd236;
	setp.neu.f64 	%p11, %fd17, 0d7FF0000000000000;
	@%p11 bra 	$L__BB0_13;
	ld.param.f64 	%fd239, [u2_kernel_param_3];
	mov.f64 	%fd100, 0d0000000000000000;
	mul.rn.f64 	%fd262, %fd239, %fd100;
	mov.b32 	%r75, 1;
	bra.uni 	$L__BB0_16;
$L__BB0_13:
	ld.param.f64 	%fd237, [u2_kernel_param_3];
	mul.f64 	%fd95, %fd237, 0d3FE45F306DC9C883;
	cvt.rni.s32.f64 	%r74, %fd95;
	cvt.rn.f64.s32 	%fd96, %r74;
	fma.rn.f64 	%fd97, %fd96, 0dBFF921FB54442D18, %fd237;
	fma.rn.f64 	%fd98, %fd96, 0dBC91A62633145C00, %fd97;
	fma.rn.f64 	%fd262, %fd96, 0dB97B839A252049C0, %fd98;
	setp.ltu.f64 	%p12, %fd17, 0d41E0000000000000;
	@%p12 bra 	$L__BB0_15;
	ld.param.f64 	%fd238, [u2_kernel_param_3];
	{ // callseq 2, 0
	.param .b64 param0;
	st.param.f64 	[param0], %fd238;
	.param .align 16 .b8 retval0[16];
	call.uni (retval0), 
	__internal_trig_reduction_slowpathd, 
	(
	param0
	);
	ld.param.f64 	%fd262, [retval0];
	ld.param.b32 	%r74, [retval0+8];
	} // callseq 2
$L__BB0_15:
	add.s32 	%r75, %r74, 1;
$L__BB0_16:
	setp.neu.f64 	%p13, %fd17, 0d7FF0000000000000;
	shl.b32 	%r49, %r75, 6;
	cvt.u64.u32 	%rd15, %r49;
	and.b64  	%rd16, %rd15, 64;
	mov.u64 	%rd17, __cudart_sin_cos_coeffs;
	add.s64 	%rd18, %rd17, %rd16;
	mul.rn.f64 	%fd101, %fd262, %fd262;
	and.b32  	%r50, %r75, 1;
	setp.eq.b32 	%p14, %r50, 1;
	selp.f64 	%fd102, 0dBDA8FF8320FD8164, 0d3DE5DB65F9785EBA, %p14;
	ld.global.nc.v2.f64 	{%fd103, %fd104}, [%rd18];
	fma.rn.f64 	%fd105, %fd102, %fd101, %fd103;
	fma.rn.f64 	%fd106, %fd105, %fd101, %fd104;
	ld.global.nc.v2.f64 	{%fd107, %fd108}, [%rd18+16];
	fma.rn.f64 	%fd109, %fd106, %fd101, %fd107;
	fma.rn.f64 	%fd110, %fd109, %fd101, %fd108;
	ld.global.nc.v2.f64 	{%fd111, %fd112}, [%rd18+32];
	fma.rn.f64 	%fd113, %fd110, %fd101, %fd111;
	fma.rn.f64 	%fd114, %fd113, %fd101, %fd112;
	fma.rn.f64 	%fd115, %fd114, %fd262, %fd262;
	fma.rn.f64 	%fd116, %fd114, %fd101, 0d3FF0000000000000;
	selp.f64 	%fd117, %fd116, %fd115, %p14;
	and.b32  	%r51, %r75, 2;
	setp.eq.s32 	%p15, %r51, 0;
	mov.f64 	%fd118, 0d0000000000000000;
	sub.f64 	%fd119, %fd118, %fd117;
	selp.f64 	%fd23, %fd117, %fd119, %p15;
	@%p13 bra 	$L__BB0_18;
	ld.param.f64 	%fd242, [u2_kernel_param_3];
	mov.f64 	%fd125, 0d0000000000000000;
	mul.rn.f64 	%fd263, %fd242, %fd125;
	mov.b32 	%r76, 0;
	bra.uni 	$L__BB0_20;
$L__BB0_18:
	ld.param.f64 	%fd240, [u2_kernel_param_3];
	mul.f64 	%fd120, %fd240, 0d3FE45F306DC9C883;
	cvt.rni.s32.f64 	%r76, %fd120;
	cvt.rn.f64.s32 	%fd121, %r76;
	fma.rn.f64 	%fd122, %fd121, 0dBFF921FB54442D18, %fd240;
	fma.rn.f64 	%fd123, %fd121, 0dBC91A62633145C00, %fd122;
	fma.rn.f64 	%fd263, %fd121, 0dB97B839A252049C0, %fd123;
	setp.ltu.f64 	%p16, %fd17, 0d41E0000000000000;
	@%p16 bra 	$L__BB0_20;
	ld.param.f64 	%fd241, [u2_kernel_param_3];
	{ // callseq 3, 0
	.param .b64 param0;
	st.param.f64 	[param0], %fd241;
	.param .align 16 .b8 retval0[16];
	call.uni (retval0), 
	__internal_trig_reduction_slowpathd, 
	(
	param0
	);
	ld.param.f64 	%fd263, [retval0];
	ld.param.b32 	%r76, [retval0+8];
	} // callseq 3
$L__BB0_20:
	ld.param.f64 	%fd254, [u2_kernel_param_4];
	ld.param.f64 	%fd243, [u2_kernel_param_3];
	shl.b32 	%r54, %r76, 6;
	cvt.u64.u32 	%rd19, %r54;
	and.b64  	%rd20, %rd19, 64;
	mov.u64 	%rd21, __cudart_sin_cos_coeffs;
	add.s64 	%rd22, %rd21, %rd20;
	mul.rn.f64 	%fd126, %fd263, %fd263;
	and.b32  	%r55, %r76, 1;
	setp.eq.b32 	%p17, %r55, 1;
	selp.f64 	%fd127, 0dBDA8FF8320FD8164, 0d3DE5DB65F9785EBA, %p17;
	ld.global.nc.v2.f64 	{%fd128, %fd129}, [%rd22];
	fma.rn.f64 	%fd130, %fd127, %fd126, %fd128;
	fma.rn.f64 	%fd131, %fd130, %fd126, %fd129;
	ld.global.nc.v2.f64 	{%fd132, %fd133}, [%rd22+16];
	fma.rn.f64 	%fd134, %fd131, %fd126, %fd132;
	fma.rn.f64 	%fd135, %fd134, %fd126, %fd133;
	ld.global.nc.v2.f64 	{%fd136, %fd137}, [%rd22+32];
	fma.rn.f64 	%fd138, %fd135, %fd126, %fd136;
	fma.rn.f64 	%fd139, %fd138, %fd126, %fd137;
	fma.rn.f64 	%fd140, %fd139, %fd263, %fd263;
	fma.rn.f64 	%fd141, %fd139, %fd126, 0d3FF0000000000000;
	selp.f64 	%fd142, %fd141, %fd140, %p17;
	and.b32  	%r56, %r76, 2;
	setp.eq.s32 	%p18, %r56, 0;
	mov.f64 	%fd143, 0d0000000000000000;
	sub.f64 	%fd144, %fd143, %fd142;
	selp.f64 	%fd28, %fd142, %fd144, %p18;
	add.f64 	%fd29, %fd243, %fd254;
	abs.f64 	%fd30, %fd29;
	setp.neu.f64 	%p19, %fd30, 0d7FF0000000000000;
	@%p19 bra 	$L__BB0_22;
	mov.f64 	%fd150, 0d0000000000000000;
	mul.rn.f64 	%fd265, %fd29, %fd150;
	mov.b32 	%r78, 1;
	bra.uni 	$L__BB0_25;
$L__BB0_22:
	ld.param.f64 	%fd255, [u2_kernel_param_4];
	ld.param.f64 	%fd244, [u2_kernel_param_3];
	add.f64 	%fd32, %fd244, %fd255;
	mul.f64 	%fd145, %fd32, 0d3FE45F306DC9C883;
	cvt.rni.s32.f64 	%r77, %fd145;
	cvt.rn.f64.s32 	%fd146, %r77;
	fma.rn.f64 	%fd147, %fd146, 0dBFF921FB54442D18, %fd32;
	fma.rn.f64 	%fd148, %fd146, 0dBC91A62633145C00, %fd147;
	fma.rn.f64 	%fd265, %fd146, 0dB97B839A252049C0, %fd148;
	setp.ltu.f64 	%p20, %fd30, 0d41E0000000000000;
	@%p20 bra 	$L__BB0_24;
	{ // callseq 4, 0
	.param .b64 param0;
	st.param.f64 	[param0], %fd32;
	.param .align 16 .b8 retval0[16];
	call.uni (retval0), 
	__internal_trig_reduction_slowpathd, 
	(
	param0
	);
	ld.param.f64 	%fd265, [retval0];
	ld.param.b32 	%r77, [retval0+8];
	} // callseq 4
$L__BB0_24:
	add.s32 	%r78, %r77, 1;
$L__BB0_25:
	setp.neu.f64 	%p21, %fd30, 0d7FF0000000000000;
	shl.b32 	%r59, %r78, 6;
	cvt.u64.u32 	%rd23, %r59;
	and.b64  	%rd24, %rd23, 64;
	mov.u64 	%rd25, __cudart_sin_cos_coeffs;
	add.s64 	%rd26, %rd25, %rd24;
	mul.rn.f64 	%fd151, %fd265, %fd265;
	and.b32  	%r60, %r78, 1;
	setp.eq.b32 	%p22, %r60, 1;
	selp.f64 	%fd152, 0dBDA8FF8320FD8164, 0d3DE5DB65F9785EBA, %p22;
	ld.global.nc.v2.f64 	{%fd153, %fd154}, [%rd26];
	fma.rn.f64 	%fd155, %fd152, %fd151, %fd153;
	fma.rn.f64 	%fd156, %fd155, %fd151, %fd154;
	ld.global.nc.v2.f64 	{%fd157, %fd158}, [%rd26+16];
	fma.rn.f64 	%fd159, %fd156, %fd151, %fd157;
	fma.rn.f64 	%fd160, %fd159, %fd151, %fd158;
	ld.global.nc.v2.f64 	{%fd161, %fd162}, [%rd26+32];
	fma.rn.f64 	%fd163, %fd160, %fd151, %fd161;
	fma.rn.f64 	%fd164, %fd163, %fd151, %fd162;
	fma.rn.f64 	%fd165, %fd164, %fd265, %fd265;
	fma.rn.f64 	%fd166, %fd164, %fd151, 0d3FF0000000000000;
	selp.f64 	%fd167, %fd166, %fd165, %p22;
	and.b32  	%r61, %r78, 2;
	setp.eq.s32 	%p23, %r61, 0;
	mov.f64 	%fd168, 0d0000000000000000;
	sub.f64 	%fd169, %fd168, %fd167;
	selp.f64 	%fd37, %fd167, %fd169, %p23;
	@%p21 bra 	$L__BB0_27;
	ld.param.f64 	%fd257, [u2_kernel_param_4];
	ld.param.f64 	%fd246, [u2_kernel_param_3];
	add.f64 	%fd175, %fd246, %fd257;
	mov.f64 	%fd176, 0d0000000000000000;
	mul.rn.f64 	%fd266, %fd175, %fd176;
	mov.b32 	%r79, 0;
	bra.uni 	$L__BB0_29;
$L__BB0_27:
	ld.param.f64 	%fd256, [u2_kernel_param_4];
	ld.param.f64 	%fd245, [u2_kernel_param_3];
	add.f64 	%fd39, %fd245, %fd256;
	mul.f64 	%fd170, %fd39, 0d3FE45F306DC9C883;
	cvt.rni.s32.f64 	%r79, %fd170;
	cvt.rn.f64.s32 	%fd171, %r79;
	fma.rn.f64 	%fd172, %fd171, 0dBFF921FB54442D18, %fd39;
	fma.rn.f64 	%fd173, %fd171, 0dBC91A62633145C00, %fd172;
	fma.rn.f64 	%fd266, %fd171, 0dB97B839A252049C0, %fd173;
	setp.ltu.f64 	%p24, %fd30, 0d41E0000000000000;
	@%p24 bra 	$L__BB0_29;
	{ // callseq 5, 0
	.param .b64 param0;
	st.param.f64 	[param0], %fd39;
	.param .align 16 .b8 retval0[16];
	call.uni (retval0), 
	__internal_trig_reduction_slowpathd, 
	(
	param0
	);
	ld.param.f64 	%fd266, [retval0];
	ld.param.b32 	%r79, [retval0+8];
	} // callseq 5
$L__BB0_29:
	ld.param.u64 	%rd35, [u2_kernel_param_0];
	shl.b32 	%r64, %r79, 6;
	cvt.u64.u32 	%rd27, %r64;
	and.b64  	%rd28, %rd27, 64;
	mov.u64 	%rd29, __cudart_sin_cos_coeffs;
	add.s64 	%rd30, %rd29, %rd28;
	mul.rn.f64 	%fd177, %fd266, %fd266;
	and.b32  	%r65, %r79, 1;
	setp.eq.b32 	%p25, %r65, 1;
	selp.f64 	%fd178, 0dBDA8FF8320FD8164, 0d3DE5DB65F9785EBA, %p25;
	ld.global.nc.v2.f64 	{%fd179, %fd180}, [%rd30];
	fma.rn.f64 	%fd181, %fd178, %fd177, %fd179;
	fma.rn.f64 	%fd182, %fd181, %fd177, %fd180;
	ld.global.nc.v2.f64 	{%fd183, %fd184}, [%rd30+16];
	fma.rn.f64 	%fd185, %fd182, %fd177, %fd183;
	fma.rn.f64 	%fd186, %fd185, %fd177, %fd184;
	ld.global.nc.v2.f64 	{%fd187, %fd188}, [%rd30+32];
	fma.rn.f64 	%fd189, %fd186, %fd177, %fd187;
	fma.rn.f64 	%fd190, %fd189, %fd177, %fd188;
	fma.rn.f64 	%fd191, %fd190, %fd266, %fd266;
	fma.rn.f64 	%fd192, %fd190, %fd177, 0d3FF0000000000000;
	selp.f64 	%fd193, %fd192, %fd191, %p25;
	and.b32  	%r66, %r79, 2;
	setp.eq.s32 	%p26, %r66, 0;
	mov.f64 	%fd194, 0d0000000000000000;
	sub.f64 	%fd195, %fd194, %fd193;
	selp.f64 	%fd196, %fd193, %fd195, %p26;
	mul.f64 	%fd197, %fd2, 0d3FE6A09E667F3BCC;
	mul.f64 	%fd198, %fd1, 0d0000000000000000;
	sub.f64 	%fd199, %fd197, %fd198;
	mul.f64 	%fd200, %fd1, 0d3FE6A09E667F3BCC;
	fma.rn.f64 	%fd201, %fd2, 0d0000000000000000, %fd200;
	mul.f64 	%fd202, %fd11, 0d3FE6A09E667F3BCC;
	mul.f64 	%fd203, %fd16, 0d0000000000000000;
	sub.f64 	%fd204, %fd202, %fd203;
	mul.f64 	%fd205, %fd16, 0d3FE6A09E667F3BCC;
	fma.rn.f64 	%fd206, %fd11, 0d0000000000000000, %fd205;
	mul.f64 	%fd207, %fd4, %fd204;
	mul.f64 	%fd208, %fd3, %fd206;
	sub.f64 	%fd209, %fd207, %fd208;
	mul.f64 	%fd210, %fd4, %fd206;
	fma.rn.f64 	%fd211, %fd3, %fd204, %fd210;
	sub.f64 	%fd212, %fd199, %fd209;
	sub.f64 	%fd213, %fd201, %fd211;
	mul.f64 	%fd214, %fd23, 0d3FE6A09E667F3BCC;
	mul.f64 	%fd215, %fd28, 0d0000000000000000;
	sub.f64 	%fd216, %fd214, %fd215;
	mul.f64 	%fd217, %fd28, 0d3FE6A09E667F3BCC;
	fma.rn.f64 	%fd218, %fd23, 0d0000000000000000, %fd217;
	mul.f64 	%fd219, %fd2, %fd216;
	mul.f64 	%fd220, %fd1, %fd218;
	sub.f64 	%fd221, %fd219, %fd220;
	mul.f64 	%fd222, %fd2, %fd218;
	fma.rn.f64 	%fd223, %fd1, %fd216, %fd222;
	mul.f64 	%fd224, %fd37, 0d3FE6A09E667F3BCC;
	mul.f64 	%fd225, %fd196, 0d0000000000000000;
	sub.f64 	%fd226, %fd224, %fd225;
	mul.f64 	%fd227, %fd196, 0d3FE6A09E667F3BCC;
	fma.rn.f64 	%fd228, %fd37, 0d0000000000000000, %fd227;
	mul.f64 	%fd229, %fd4, %fd226;
	mul.f64 	%fd230, %fd3, %fd228;
	sub.f64 	%fd231, %fd229, %fd230;
	mul.f64 	%fd232, %fd4, %fd228;
	fma.rn.f64 	%fd233, %fd3, %fd226, %fd232;
	add.f64 	%fd234, %fd221, %fd231;
	add.f64 	%fd235, %fd223, %fd233;
	cvta.to.global.u64 	%rd31, %rd35;
	mov.u32 	%r67, %ctaid.x;
	mov.u32 	%r68, %ntid.x;
	mov.u32 	%r69, %tid.x;
	mad.lo.s32 	%r70, %r67, %r68, %r69;
	mul.wide.s32 	%rd32, %r70, 16;
	add.s64 	%rd33, %rd31, %rd32;
	st.global.v2.f64 	[%rd33], {%fd212, %fd213};
	st.global.v2.f64 	[%rd1], {%fd234, %fd235};
$L__BB0_30:
	ret;

}
.func  (.param .align 16 .b8 func_retval0[16]) __internal_trig_reduction_slowpathd(
	.param .b64 __internal_trig_reduction_slowpathd_param_0
)
{
	.local .align 8 .b8 	__local_depot1[40];
	.reg .b64 	%SP;
	.reg .b64 	%SPL;
	.reg .pred 	%p<10>;
	.reg .b32 	%r<47>;
	.reg .b64 	%rd<74>;
	.reg .b64 	%fd<5>;

	mov.u64 	%SPL, __local_depot1;
	ld.param.f64 	%fd4, [__internal_trig_reduction_slowpathd_param_0];
	add.u64 	%rd1, %SPL, 0;
	{
	.reg .b32 %temp; 
	mov.b64 	{%temp, %r1}, %fd4;
	}
	shr.u32 	%r2, %r1, 20;
	and.b32  	%r3, %r2, 2047;
	setp.eq.s32 	%p1, %r3, 2047;
	mov.b32 	%r46, 0;
	@%p1 bra 	$L__BB1_9;
	add.s32 	%r20, %r3, -1024;
	mov.b64 	%rd20, %fd4;
	shl.b64 	%rd2, %rd20, 11;
	shr.u32 	%r4, %r20, 6;
	sub.s32 	%r45, 15, %r4;
	sub.s32 	%r21, 19, %r4;
	setp.lt.u32 	%p2, %r20, 128;
	selp.b32 	%r6, 18, %r21, %p2;
	setp.ge.s32 	%p3, %r45, %r6;
	mov.b64 	%rd70, 0;
	@%p3 bra 	$L__BB1_4;
	add.s32 	%r23, %r6, %r4;
	neg.s32 	%r43, %r23;
	or.b64  	%rd3, %rd2, -9223372036854775808;
	mov.b64 	%rd70, 0;
	mov.b32 	%r42, 0;
	mov.u64 	%rd25, __cudart_i2opi_d;
	mov.u32 	%r44, %r45;
$L__BB1_3:
	.pragma "nounroll";
	mul.wide.s32 	%rd22, %r42, 8;
	add.s64 	%rd23, %rd1, %rd22;
	mul.wide.s32 	%rd24, %r44, 8;
	add.s64 	%rd26, %rd25, %rd24;
	ld.global.nc.u64 	%rd27, [%rd26];
	{
	.reg .u32 %r0, %r1, %r2, %r3, %alo, %ahi, %blo, %bhi, %clo, %chi;
	mov.b64 	{%alo,%ahi}, %rd27;
	mov.b64 	{%blo,%bhi}, %rd3;
	mov.b64 	{%clo,%chi}, %rd70;
	mad.lo.cc.u32 	%r0, %alo, %blo, %clo;
	madc.hi.cc.u32 	%r1, %alo, %blo, %chi;
	madc.hi.u32 	%r2, %alo, %bhi, 0;
	mad.lo.cc.u32 	%r1, %alo, %bhi, %r1;
	madc.hi.cc.u32 	%r2, %ahi, %blo, %r2;
	madc.hi.u32 	%r3, %ahi, %bhi, 0;
	mad.lo.cc.u32 	%r1, %ahi, %blo, %r1;
	madc.lo.cc.u32 	%r2, %ahi, %bhi, %r2;
	addc.u32 	%r3, %r3, 0;
	mov.b64 	%rd28, {%r0,%r1};
	mov.b64 	%rd70, {%r2,%r3};
	}
	st.local.u64 	[%rd23], %rd28;
	add.s32 	%r44, %r44, 1;
	add.s32 	%r43, %r43, 1;
	add.s32 	%r42, %r42, 1;
	setp.ne.s32 	%p4, %r43, -15;
	mov.u32 	%r45, %r6;
	@%p4 bra 	$L__BB1_3;
$L__BB1_4:
	cvt.s64.s32 	%rd29, %r45;
	cvt.u64.u32 	%rd30, %r4;
	add.s64 	%rd31, %rd30, %rd29;
	shl.b64 	%rd32, %rd31, 3;
	add.s64 	%rd33, %rd1, %rd32;
	st.local.u64 	[%rd33+-120], %rd70;
	and.b32  	%r15, %r2, 63;
	ld.local.u64 	%rd72, [%rd1+16];
	ld.local.u64 	%rd71, [%rd1+24];
	setp.eq.s32 	%p5, %r15, 0;
	@%p5 bra 	$L__BB1_6;
	shl.b64 	%rd34, %rd71, %r15;
	shr.u64 	%rd35, %rd72, 1;
	xor.b32  	%r24, %r15, 63;
	shr.u64 	%rd36, %rd35, %r24;
	or.b64  	%rd71, %rd34, %rd36;
	ld.local.u64 	%rd37, [%rd1+8];
	shl.b64 	%rd38, %rd72, %r15;
	shr.u64 	%rd39, %rd37, 1;
	shr.u64 	%rd40, %rd39, %r24;
	or.b64  	%rd72, %rd38, %rd40;
$L__BB1_6:
	and.b32  	%r25, %r1, -2147483648;
	shr.u64 	%rd41, %rd71, 62;
	cvt.u32.u64 	%r26, %rd41;
	mov.b64 	{%r27, %r28}, %rd71;
	mov.b64 	{%r29, %r30}, %rd72;
	shf.l.wrap.b32 	%r31, %r30, %r27, 2;
	shf.l.wrap.b32 	%r32, %r27, %r28, 2;
	mov.b64 	%rd42, {%r31, %r32};
	shl.b64 	%rd43, %rd72, 2;
	shr.u64 	%rd44, %rd42, 63;
	cvt.u32.u64 	%r33, %rd44;
	add.s32 	%r34, %r33, %r26;
	setp.eq.s32 	%p6, %r25, 0;
	neg.s32 	%r35, %r34;
	selp.b32 	%r46, %r34, %r35, %p6;
	setp.gt.s64 	%p7, %rd42, -1;
	mov.b64 	%rd45, 0;
	{
	.reg .u32 %r0, %r1, %r2, %r3, %a0, %a1, %a2, %a3, %b0, %b1, %b2, %b3;
	mov.b64 	{%a0,%a1}, %rd45;
	mov.b64 	{%a2,%a3}, %rd45;
	mov.b64 	{%b0,%b1}, %rd43;
	mov.b64 	{%b2,%b3}, %rd42;
	sub.cc.u32 	%r0, %a0, %b0;
	subc.cc.u32 	%r1, %a1, %b1;
	subc.cc.u32 	%r2, %a2, %b2;
	subc.u32 	%r3, %a3, %b3;
	mov.b64 	%rd46, {%r0,%r1};
	mov.b64 	%rd47, {%r2,%r3};
	}
	xor.b32  	%r36, %r25, -2147483648;
	selp.b64 	%rd73, %rd42, %rd47, %p7;
	selp.b64 	%rd14, %rd43, %rd46, %p7;
	selp.b32 	%r17, %r25, %r36, %p7;
	clz.b64 	%r37, %rd73;
	cvt.u64.u32 	%rd15, %r37;
	setp.eq.s32 	%p8, %r37, 0;
	@%p8 bra 	$L__BB1_8;
	cvt.u32.u64 	%r38, %rd15;
	and.b32  	%r39, %r38, 63;
	shl.b64 	%rd48, %rd73, %r39;
	shr.u64 	%rd49, %rd14, 1;
	not.b32 	%r40, %r38;
	and.b32  	%r41, %r40, 63;
	shr.u64 	%rd50, %rd49, %r41;
	or.b64  	%rd73, %rd48, %rd50;
$L__BB1_8:
	mov.b64 	%rd51, -3958705157555305931;
	{
	.reg .u32 %r0, %r1, %r2, %r3, %alo, %ahi, %blo, %bhi;
	mov.b64 	{%alo,%ahi}, %rd73;
	mov.b64 	{%blo,%bhi}, %rd51;
	mul.lo.u32 	%r0, %alo, %blo;
	mul.hi.u32 	%r1, %alo, %blo;
	mad.lo.cc.u32 	%r1, %alo, %bhi, %r1;
	madc.hi.u32 	%r2, %alo, %bhi, 0;
	mad.lo.cc.u32 	%r1, %ahi, %blo, %r1;
	madc.hi.cc.u32 	%r2, %ahi, %blo, %r2;
	madc.hi.u32 	%r3, %ahi, %bhi, 0;
	mad.lo.cc.u32 	%r2, %ahi, %bhi, %r2;
	addc.u32 	%r3, %r3, 0;
	mov.b64 	%rd52, {%r0,%r1};
	mov.b64 	%rd53, {%r2,%r3};
	}
	setp.gt.s64 	%p9, %rd53, 0;
	{
	.reg .u32 %r0, %r1, %r2, %r3, %a0, %a1, %a2, %a3, %b0, %b1, %b2, %b3;
	mov.b64 	{%a0,%a1}, %rd52;
	mov.b64 	{%a2,%a3}, %rd53;
	mov.b64 	{%b0,%b1}, %rd52;
	mov.b64 	{%b2,%b3}, %rd53;
	add.cc.u32 	%r0, %a0, %b0;
	addc.cc.u32 	%r1, %a1, %b1;
	addc.cc.u32 	%r2, %a2, %b2;
	addc.u32 	%r3, %a3, %b3;
	mov.b64 	%rd54, {%r0,%r1};
	mov.b64 	%rd55, {%r2,%r3};
	}
	selp.b64 	%rd56, %rd55, %rd53, %p9;
	selp.s64 	%rd57, -1, 0, %p9;
	sub.s64 	%rd58, %rd57, %rd15;
	cvt.u64.u32 	%rd59, %r17;
	shl.b64 	%rd60, %rd59, 32;
	add.s64 	%rd61, %rd56, 1;
	shr.u64 	%rd62, %rd61, 10;
	add.s64 	%rd63, %rd62, 1;
	shr.u64 	%rd64, %rd63, 1;
	shl.b64 	%rd65, %rd58, 52;
	add.s64 	%rd66, %rd65, %rd64;
	add.s64 	%rd67, %rd66, 4602678819172646912;
	or.b64  	%rd68, %rd67, %rd60;
	mov.b64 	%fd4, %rd68;
$L__BB1_9:
	st.param.f64 	[func_retval0], %fd4;
	st.param.b32 	[func_retval0+8], %r46;
	ret;

}


// ===== COMPILED SASS (sm_100) =====

	.target	sm_100

	.elftype	@"ET_EXEC"


//--------------------- .note.nv.tkinfo           --------------------------
	.section	.note.nv.tkinfo,"",@"SHT_NOTE"
	.sectionflags	@"SHF_NOTE_NV_TKINFO"
	.tkinfo
        /*0018*/ 	.word	0x00000002
        /*0030*/ 	.string	""
        /*0030*/ 	.string	"ptxas"
        /*0030*/ 	.string	"Cuda compilation tools, release 13.0, V13.0.88"
        /*0030*/ 	.string	"Build cuda_13.0.r13.0/compiler.36424714_0"
        /*0030*/ 	.string	"-arch sm_100 -m 64 "



//--------------------- .note.nv.cuinfo           --------------------------
	.section	.note.nv.cuinfo,"",@"SHT_NOTE"
	.sectionflags	@"SHF_NOTE_NV_CUINFO"
        /*0018*/ 	.short	0x0002
        /*001a*/ 	.short	0x0064
        /*001c*/ 	.short	0x0082
	.zero		2


//--------------------- .nv.info                  --------------------------
	.section	.nv.info,"",@"SHT_CUDA_INFO"
	.align	4


	//----- nvinfo : EIATTR_REGCOUNT
	.align		4
        /*0000*/ 	.byte	0x04, 0x2f
        /*0002*/ 	.short	(.L_3 - .L_2)
	.align		4
.L_2:
        /*0004*/ 	.word	index@(u2_kernel)
        /*0008*/ 	.word	0x00000028


	//----- nvinfo : EIATTR_FRAME_SIZE
	.align		4
.L_3:
        /*000c*/ 	.byte	0x04, 0x11
        /*000e*/ 	.short	(.L_5 - .L_4)
	.align		4
.L_4:
        /*0010*/ 	.word	index@($u2_kernel$__internal_trig_reduction_slowpathd)
        /*0014*/ 	.word	0x00000028


	//----- nvinfo : EIATTR_FRAME_SIZE
	.align		4
.L_5:
        /*0018*/ 	.byte	0x04, 0x11
        /*001a*/ 	.short	(.L_7 - .L_6)
	.align		4
.L_6:
        /*001c*/ 	.word	index@(u2_kernel)
        /*0020*/ 	.word	0x00000028


	//----- nvinfo : EIATTR_MIN_STACK_SIZE
	.align		4
.L_7:
        /*0024*/ 	.byte	0x04, 0x12
        /*0026*/ 	.short	(.L_9 - .L_8)
	.align		4
.L_8:
        /*0028*/ 	.word	index@(u2_kernel)
        /*002c*/ 	.word	0x00000028
.L_9:


//--------------------- .nv.compat                --------------------------
	.section	.nv.compat,"",@"SHT_CUDA_COMPAT_INFO"
	.align	4
        /*0000*/ 	.byte	0x02, 0x09, 0x00, 0x00, 0x02, 0x02, 0x01, 0x00, 0x02, 0x05, 0x05, 0x00, 0x03, 0x07, 0x01, 0x01
        /*0010*/ 	.byte	0x02, 0x03, 0x00, 0x00, 0x02, 0x06, 0x01, 0x00, 0x04, 0x0b, 0x08, 0x00, 0x01, 0x00, 0x00, 0x00
        /*0020*/ 	.byte	0x00, 0x00, 0x00, 0x00


//--------------------- .nv.info.u2_kernel        --------------------------
	.section	.nv.info.u2_kernel,"",@"SHT_CUDA_INFO"
	.sectionflags	@""
	.align	4


	//----- nvinfo : EIATTR_CUDA_API_VERSION
	.align		4
        /*0000*/ 	.byte	0x04, 0x37
        /*0002*/ 	.short	(.L_11 - .L_10)
.L_10:
        /*0004*/ 	.word	0x00000082


	//----- nvinfo : EIATTR_KPARAM_INFO
	.align		4
.L_11:
        /*0008*/ 	.byte	0x04, 0x17
        /*000a*/ 	.short	(.L_13 - .L_12)
.L_12:
        /*000c*/ 	.word	0x00000000
        /*0010*/ 	.short	0x0004
        /*0012*/ 	.short	0x0018
        /*0014*/ 	.byte	0x00, 0xf0, 0x21, 0x00


	//----- nvinfo : EIATTR_KPARAM_INFO
	.align		4
.L_13:
        /*0018*/ 	.byte	0x04, 0x17
        /*001a*/ 	.short	(.L_15 - .L_14)
.L_14:
        /*001c*/ 	.word	0x00000000
        /*0020*/ 	.short	0x0003
        /*0022*/ 	.short	0x0010
        /*0024*/ 	.byte	0x00, 0xf0, 0x21, 0x00


	//----- nvinfo : EIATTR_KPARAM_INFO
	.align		4
.L_15:
        /*0028*/ 	.byte	0x04, 0x17
        /*002a*/ 	.short	(.L_17 - .L_16)
.L_16:
        /*002c*/ 	.word	0x00000000
        /*0030*/ 	.short	0x0002
        /*0032*/ 	.short	0x000c
        /*0034*/ 	.byte	0x00, 0xf0, 0x11, 0x00


	//----- nvinfo : EIATTR_KPARAM_INFO
	.align		4
.L_17:
        /*0038*/ 	.byte	0x04, 0x17
        /*003a*/ 	.short	(.L_19 - .L_18)
.L_18:
        /*003c*/ 	.word	0x00000000
        /*0040*/ 	.short	0x0001
        /*0042*/ 	.short	0x0008
        /*0044*/ 	.byte	0x00, 0xf0, 0x11, 0x00


	//----- nvinfo : EIATTR_KPARAM_INFO
	.align		4
.L_19:
        /*0048*/ 	.byte	0x04, 0x17
        /*004a*/ 	.short	(.L_21 - .L_20)
.L_20:
        /*004c*/ 	.word	0x00000000
        /*0050*/ 	.short	0x0000
        /*0052*/ 	.short	0x0000
        /*0054*/ 	.byte	0x00, 0xf5, 0x21, 0x00


	//----- nvinfo : EIATTR_SPARSE_MMA_MASK
	.align		4
.L_21:
        /*0058*/ 	.byte	0x03, 0x50
        /*005a*/ 	.short	0x0000


	//----- nvinfo : EIATTR_MAXREG_COUNT
	.align		4
        /*005c*/ 	.byte	0x03, 0x1b
        /*005e*/ 	.short	0x00ff


	//----- nvinfo : EIATTR_MERCURY_ISA_VERSION
	.align		4
        /*0060*/ 	.byte	0x03, 0x5f
        /*0062*/ 	.short	0x0101


	//----- nvinfo : EIATTR_VRC_CTA_INIT_COUNT
	.align		4
        /*0064*/ 	.byte	0x02, 0x4a
	.zero		1
	.zero		1


	//----- nvinfo : EIATTR_EXIT_INSTR_OFFSETS
	.align		4
        /*0068*/ 	.byte	0x04, 0x1c
        /*006a*/ 	.short	(.L_23 - .L_22)


	//   ....[0]....
.L_22:
        /*006c*/ 	.word	0x000000a0


	//   ....[1]....
        /*0070*/ 	.word	0x000000e0


	//   ....[2]....
        /*0074*/ 	.word	0x000019b0


	//----- nvinfo : EIATTR_CRS_STACK_SIZE
	.align		4
.L_23:
        /*0078*/ 	.byte	0x04, 0x1e
        /*007a*/ 	.short	(.L_25 - .L_24)
.L_24:
        /*007c*/ 	.word	0x00000000


	//----- nvinfo : EIATTR_CBANK_PARAM_SIZE
	.align		4
.L_25:
        /*0080*/ 	.byte	0x03, 0x19
        /*0082*/ 	.short	0x0020


	//----- nvinfo : EIATTR_PARAM_CBANK
	.align		4
        /*0084*/ 	.byte	0x04, 0x0a
        /*0086*/ 	.short	(.L_27 - .L_26)
	.align		4
.L_26:
        /*0088*/ 	.word	index@(.nv.constant0.u2_kernel)
        /*008c*/ 	.short	0x0380
        /*008e*/ 	.short	0x0020


	//----- nvinfo : EIATTR_SW_WAR
	.align		4
.L_27:
        /*0090*/ 	.byte	0x04, 0x36
        /*0092*/ 	.short	(.L_29 - .L_28)
.L_28:
        /*0094*/ 	.word	0x00000008
.L_29:


//--------------------- .nv.callgraph             --------------------------
	.section	.nv.callgraph,"",@"SHT_CUDA_CALLGRAPH"
	.align	4
	.sectionentsize	8
	.align		4
        /*0000*/ 	.word	0x00000000
	.align		4
        /*0004*/ 	.word	0xffffffff
	.align		4
        /*0008*/ 	.word	0x00000000
	.align		4
        /*000c*/ 	.word	0xfffffffe
	.align		4
        /*0010*/ 	.word	0x00000000
	.align		4
        /*0014*/ 	.word	0xfffffffd
	.align		4
        /*0018*/ 	.word	0x00000000
	.align		4
        /*001c*/ 	.word	0xfffffffc


//--------------------- .nv.constant4             --------------------------
	.section	.nv.constant4,"a",@progbits
	.align	8
	.align		8
.nv.constant4:
        /*0000*/ 	.dword	__cudart_i2opi_d
	.align		8
        /*0008*/ 	.dword	__cudart_sin_cos_coeffs


//--------------------- .text.u2_kernel           --------------------------
	.section	.text.u2_kernel,"ax",@progbits
	.align	128
        .global         u2_kernel
        .type           u2_kernel,@function
        .size           u2_kernel,(.L_x_14 - u2_kernel)
        .other          u2_kernel,@"STO_CUDA_ENTRY STV_DEFAULT"
u2_kernel:
.text.u2_kernel:
[----:B------:R-:W0:Y:S01]  /*0000*/  LDC R1, c[0x0][0x37c] ;  /* 0x0000df00ff017b82 */ /* 0x000e220000000800 */
[----:B------:R-:W1:Y:S07]  /*0010*/  S2R R0, SR_TID.X ;  /* 0x0000000000007919 */ /* 0x000e6e0000002100 */
[----:B------:R-:W1:Y:S01]  /*0020*/  S2UR UR5, SR_CTAID.X ;  /* 0x00000000000579c3 */ /* 0x000e620000002500 */
[----:B------:R-:W2:Y:S01]  /*0030*/  LDCU UR4, c[0x0][0x38c] ;  /* 0x00007180ff0477ac */ /* 0x000ea20008000800 */
[----:B0-----:R-:W-:Y:S01]  /*0040*/  VIADD R1, R1, 0xffffffd8 ;  /* 0xffffffd801017836 */ /* 0x001fe20000000000 */
[----:B------:R-:W-:-:S05]  /*0050*/  UMOV UR6, 0x1 ;  /* 0x0000000100067882 */ /* 0x000fca0000000000 */
[----:B------:R-:W1:Y:S01]  /*0060*/  LDC R9, c[0x0][0x360] ;  /* 0x0000d800ff097b82 */ /* 0x000e620000000800 */
[----:B--2---:R-:W-:Y:S01]  /*0070*/  USHF.L.U32 UR4, UR6, UR4, URZ ;  /* 0x0000000406047299 */ /* 0x004fe200080006ff */
[----:B-1----:R-:W-:-:S05]  /*0080*/  IMAD R9, R9, UR5, R0 ;  /* 0x0000000509097c24 */ /* 0x002fca000f8e0200 */
[----:B------:R-:W-:-:S13]  /*0090*/  ISETP.GE.AND P0, PT, R9, UR4, PT ;  /* 0x0000000409007c0c */ /* 0x000fda000bf06270 */
[----:B------:R-:W-:Y:S05]  /*00a0*/  @P0 EXIT ;  /* 0x000000000000094d */ /* 0x000fea0003800000 */
[----:B------:R-:W0:Y:S02]  /*00b0*/  LDCU UR4, c[0x0][0x388] ;  /* 0x00007100ff0477ac */ /* 0x000e240008000800 */
[----:B0-----:R-:W-:-:S06]  /*00c0*/  USHF.L.U32 UR4, UR6, UR4, URZ ;  /* 0x0000000406047299 */ /* 0x001fcc00080006ff */
[----:B------:R-:W-:-:S13]  /*00d0*/  LOP3.LUT P0, RZ, R9, UR4, RZ, 0xc0, !PT ;  /* 0x0000000409ff7c12 */ /* 0x000fda000f80c0ff */
[----:B------:R-:W-:Y:S05]  /*00e0*/  @P0 EXIT ;  /* 0x000000000000094d */ /* 0x000fea0003800000 */
[----:B------:R-:W0:Y:S01]  /*00f0*/  LDC.64 R28, c[0x0][0x380] ;  /* 0x0000e000ff1c7b82 */ /* 0x000e220000000a00 */
[----:B------:R-:W1:Y:S01]  /*0100*/  LDCU.64 UR6, c[0x0][0x358] ;  /* 0x00006b00ff0677ac */ /* 0x000e620008000a00 */
[----:B------:R-:W-:-:S06]  /*0110*/  LOP3.LUT R3, R9, UR4, RZ, 0xfc, !PT ;  /* 0x0000000409037c12 */ /* 0x000fcc000f8efcff */
[----:B------:R-:W2:Y:S01]  /*0120*/  LDC.64 R16, c[0x0][0x398] ;  /* 0x0000e600ff107b82 */ /* 0x000ea20000000a00 */
[----:B0-----:R-:W-:-:S04]  /*0130*/  IMAD.WIDE R8, R9, 0x10, R28 ;  /* 0x0000001009087825 */ /* 0x001fc800078e021c */
[----:B------:R-:W-:Y:S02]  /*0140*/  IMAD.WIDE R28, R3, 0x10, R28 ;  /* 0x00000010031c7825 */ /* 0x000fe400078e021c */
[----:B-1----:R-:W5:Y:S04]  /*0150*/  LDG.E.128 R8, desc[UR6][R8.64] ;  /* 0x0000000608087981 */ /* 0x002f68000c1e1d00 */
[----:B------:R0:W5:Y:S01]  /*0160*/  LDG.E.128 R12, desc[UR6][R28.64] ;  /* 0x000000061c0c7981 */ /* 0x000162000c1e1d00 */
[----:B--2---:R-:W-:-:S14]  /*0170*/  DSETP.NEU.AND P0, PT, |R16|, +INF , PT ;  /* 0x7ff000001000742a */ /* 0x004fdc0003f0d200 */
[----:B------:R-:W-:Y:S01]  /*0180*/  @!P0 DMUL R2, RZ, R16 ;  /* 0x00000010ff028228 */ /* 0x000fe20000000000 */
[----:B------:R-:W-:Y:S01]  /*0190*/  @!P0 IMAD.MOV.U32 R0, RZ, RZ, 0x1 ;  /* 0x00000001ff008424 */ /* 0x000fe200078e00ff */
[----:B0-----:R-:W-:Y:S09]  /*01a0*/  @!P0 BRA `(.L_x_0) ;  /* 0x0000000000608947 */ /* 0x001ff20003800000 */
[----:B------:R-:W-:Y:S01]  /*01b0*/  UMOV UR4, 0x6dc9c883 ;  /* 0x6dc9c88300047882 */ /* 0x000fe20000000000 */
[----:B------:R-:W-:Y:S01]  /*01c0*/  UMOV UR5, 0x3fe45f30 ;  /* 0x3fe45f3000057882 */ /* 0x000fe20000000000 */
[C---:B------:R-:W-:Y:S02]  /*01d0*/  DSETP.GE.AND P0, PT, |R16|.reuse, 2.14748364800000000000e+09, PT ;  /* 0x41e000001000742a */ /* 0x040fe40003f06200 */
[----:B------:R-:W-:Y:S01]  /*01e0*/  DMUL R4, R16, UR4 ;  /* 0x0000000410047c28 */ /* 0x000fe20008000000 */
[----:B------:R-:W-:Y:S01]  /*01f0*/  UMOV UR4, 0x54442d18 ;  /* 0x54442d1800047882 */ /* 0x000fe20000000000 */
[----:B------:R-:W-:-:S04]  /*0200*/  UMOV UR5, 0x3ff921fb ;  /* 0x3ff921fb00057882 */ /* 0x000fc80000000000 */
[----:B------:R-:W0:Y:S08]  /*0210*/  F2I.F64 R0, R4 ;  /* 0x0000000400007311 */ /* 0x000e300000301100 */
[----:B0-----:R-:W0:Y:S02]  /*0220*/  I2F.F64 R2, R0 ;  /* 0x0000000000027312 */ /* 0x001e240000201c00 */
[----:B0-----:R-:W-:Y:S01]  /*0230*/  DFMA R6, R2, -UR4, R16 ;  /* 0x8000000402067c2b */ /* 0x001fe20008000010 */
[----:B------:R-:W-:Y:S01]  /*0240*/  UMOV UR4, 0x33145c00 ;  /* 0x33145c0000047882 */ /* 0x000fe20000000000 */
[----:B------:R-:W-:-:S06]  /*0250*/  UMOV UR5, 0x3c91a626 ;  /* 0x3c91a62600057882 */ /* 0x000fcc0000000000 */
[----:B------:R-:W-:Y:S01]  /*0260*/  DFMA R6, R2, -UR4, R6 ;  /* 0x8000000402067c2b */ /* 0x000fe20008000006 */
[----:B------:R-:W-:Y:S01]  /*0270*/  UMOV UR4, 0x252049c0 ;  /* 0x252049c000047882 */ /* 0x000fe20000000000 */
[----:B------:R-:W-:-:S06]  /*0280*/  UMOV UR5, 0x397b839a ;  /* 0x397b839a00057882 */ /* 0x000fcc0000000000 */
[----:B------:R-:W-:Y:S01]  /*0290*/  DFMA R2, R2, -UR4, R6 ;  /* 0x8000000402027c2b */ /* 0x000fe20008000006 */
[----:B------:R-:W-:Y:S10]  /*02a0*/  @!P0 BRA `(.L_x_1) ;  /* 0x00000000001c8947 */ /* 0x000ff40003800000 */
[----:B------:R-:W0:Y:S01]  /*02b0*/  LDC R34, c[0x0][0x398] ;  /* 0x0000e600ff227b82 */ /* 0x000e220000000800 */
[----:B------:R-:W-:-:S07]  /*02c0*/  MOV R0, 0x2f0 ;  /* 0x000002f000007802 */ /* 0x000fce0000000f00 */
[----:B------:R-:W1:Y:S02]  /*02d0*/  LDC R17, c[0x0][0x39c] ;  /* 0x0000e700ff117b82 */ /* 0x000e640000000800 */
[----:B01---5:R-:W-:Y:S05]  /*02e0*/  CALL.REL.NOINC `($u2_kernel$__internal_trig_reduction_slowpathd) ;  /* 0x0000001400b47944 */ /* 0x023fea0003c00000 */
[----:B------:R-:W-:Y:S02]  /*02f0*/  IMAD.MOV.U32 R0, RZ, RZ, R18 ;  /* 0x000000ffff007224 */ /* 0x000fe400078e0012 */
[----:B------:R-:W-:Y:S02]  /*0300*/  IMAD.MOV.U32 R2, RZ, RZ, R34 ;  /* 0x000000ffff027224 */ /* 0x000fe400078e0022 */
[----:B------:R-:W-:-:S07]  /*0310*/  IMAD.MOV.U32 R3, RZ, RZ, R35 ;  /* 0x000000ffff037224 */ /* 0x000fce00078e0023 */
.L_x_1:
[----:B------:R-:W-:-:S07]  /*0320*/  VIADD R0, R0, 0x1 ;  /* 0x0000000100007836 */ /* 0x000fce0000000000 */
.L_x_0:
[----:B------:R-:W0:Y:S01]  /*0330*/  LDCU.64 UR4, c[0x4][0x8] ;  /* 0x01000100ff0477ac */ /* 0x000e220008000a00 */
[----:B------:R-:W-:-:S05]  /*0340*/  IMAD.SHL.U32 R4, R0, 0x40, RZ ;  /* 0x0000004000047824 */ /* 0x000fca00078e00ff */
[----:B------:R-:W-:-:S04]  /*0350*/  LOP3.LUT R4, R4, 0x40, RZ, 0xc0, !PT ;  /* 0x0000004004047812 */ /* 0x000fc800078ec0ff */
[----:B0-----:R-:W-:-:S05]  /*0360*/  IADD3 R26, P0, PT, R4, UR4, RZ ;  /* 0x00000004041a7c10 */ /* 0x001fca000ff1e0ff */
[----:B------:R-:W-:-:S05]  /*0370*/  IMAD.X R27, RZ, RZ, UR5, P0 ;  /* 0x00000005ff1b7e24 */ /* 0x000fca00080e06ff */
[----:B------:R-:W2:Y:S04]  /*0380*/  LDG.E.128.CONSTANT R20, desc[UR6][R26.64] ;  /* 0x000000061a147981 */ /* 0x000ea8000c1e9d00 */
[----:B------:R-:W3:Y:S04]  /*0390*/  LDG.E.128.CONSTANT R16, desc[UR6][R26.64+0x10] ;  /* 0x000010061a107981 */ /* 0x000ee8000c1e9d00 */
[----:B------:R-:W4:Y:S01]  /*03a0*/  LDG.E.128.CONSTANT R4, desc[UR6][R26.64+0x20] ;  /* 0x000020061a047981 */ /* 0x000f22000c1e9d00 */
[----:B------:R-:W-:Y:S01]  /*03b0*/  LOP3.LUT R24, R0, 0x1, RZ, 0xc0, !PT ;  /* 0x0000000100187812 */ /* 0x000fe200078ec0ff */
[----:B------:R-:W-:-:S02]  /*03c0*/  IMAD.MOV.U32 R30, RZ, RZ, 0x20fd8164 ;  /* 0x20fd8164ff1e7424 */ /* 0x000fc400078e00ff */
[----:B------:R-:W-:Y:S01]  /*03d0*/  IMAD.MOV.U32 R31, RZ, RZ, 0x3da8ff83 ;  /* 0x3da8ff83ff1f7424 */ /* 0x000fe200078e00ff */
[----:B------:R-:W-:Y:S01]  /*03e0*/  ISETP.NE.U32.AND P0, PT, R24, 0x1, PT ;  /* 0x000000011800780c */ /* 0x000fe20003f05070 */
[----:B------:R-:W-:-:S03]  /*03f0*/  DMUL R24, R2, R2 ;  /* 0x0000000202187228 */ /* 0x000fc60000000000 */
[----:B------:R-:W-:Y:S02]  /*0400*/  FSEL R30, R30, -8.06006814911005101289e+34, !P0 ;  /* 0xf9785eba1e1e7808 */ /* 0x000fe40004000000 */
[----:B------:R-:W-:-:S06]  /*0410*/  FSEL R31, -R31, 0.11223486810922622681, !P0 ;  /* 0x3de5db651f1f7808 */ /* 0x000fcc0004000100 */
[----:B--2---:R-:W-:-:S08]  /*0420*/  DFMA R20, R24, R30, R20 ;  /* 0x0000001e1814722b */ /* 0x004fd00000000014 */
[----:B------:R-:W-:-:S08]  /*0430*/  DFMA R20, R24, R20, R22 ;  /* 0x000000141814722b */ /* 0x000fd00000000016 */
[----:B---3--:R-:W-:-:S08]  /*0440*/  DFMA R16, R24, R20, R16 ;  /* 0x000000141810722b */ /* 0x008fd00000000010 */
[----:B------:R-:W-:-:S08]  /*0450*/  DFMA R16, R24, R16, R18 ;  /* 0x000000101810722b */ /* 0x000fd00000000012 */
[C---:B----4-:R-:W-:Y:S01]  /*0460*/  DFMA R16, R24.reuse, R16, R4 ;  /* 0x000000101810722b */ /* 0x050fe20000000004 */
[----:B------:R-:W0:Y:S07]  /*0470*/  LDC.64 R4, c[0x0][0x398] ;  /* 0x0000e600ff047b82 */ /* 0x000e2e0000000a00 */
[----:B------:R-:W-:-:S08]  /*0480*/  DFMA R6, R24, R16, R6 ;  /* 0x000000101806722b */ /* 0x000fd00000000006 */
[----:B------:R-:W-:Y:S02]  /*0490*/  DFMA R2, R6, R2, R2 ;  /* 0x000000020602722b */ /* 0x000fe40000000002 */
[----:B------:R-:W-:Y:S02]  /*04a0*/  DFMA R6, R24, R6, 1 ;  /* 0x3ff000001806742b */ /* 0x000fe40000000006 */
[----:B0-----:R-:W-:-:S08]  /*04b0*/  DSETP.NEU.AND P1, PT, |R4|, +INF , PT ;  /* 0x7ff000000400742a */ /* 0x001fd00003f2d200 */
[----:B------:R-:W-:Y:S02]  /*04c0*/  FSEL R6, R6, R2, !P0 ;  /* 0x0000000206067208 */ /* 0x000fe40004000000 */
[----:B------:R-:W-:Y:S02]  /*04d0*/  FSEL R7, R7, R3, !P0 ;  /* 0x0000000307077208 */ /* 0x000fe40004000000 */
[----:B------:R-:W-:-:S04]  /*04e0*/  LOP3.LUT P0, RZ, R0, 0x2, RZ, 0xc0, !PT ;  /* 0x0000000200ff7812 */ /* 0x000fc8000780c0ff */
[----:B------:R-:W-:Y:S02]  /*04f0*/  DADD R2, RZ, -R6 ;  /* 0x00000000ff027229 */ /* 0x000fe40000000806 */
[----:B------:R-:W-:Y:S01]  /*0500*/  @!P1 DMUL R24, RZ, R4 ;  /* 0x00000004ff189228 */ /* 0x000fe20000000000 */
[----:B------:R-:W-:-:S07]  /*0510*/  @!P1 IMAD.MOV.U32 R0, RZ, RZ, RZ ;  /* 0x000000ffff009224 */ /* 0x000fce00078e00ff */
[----:B------:R-:W-:Y:S02]  /*0520*/  FSEL R2, R6, R2, !P0 ;  /* 0x0000000206027208 */ /* 0x000fe40004000000 */
[----:B------:R-:W-:Y:S01]  /*0530*/  FSEL R3, R7, R3, !P0 ;  /* 0x0000000307037208 */ /* 0x000fe20004000000 */
[----:B------:R-:W-:Y:S06]  /*0540*/  @!P1 BRA `(.L_x_2) ;  /* 0x00000000005c9947 */ /* 0x000fec0003800000 */
        /* <DEDUP_REMOVED lines=23> */
.L_x_2:
        /* <DEDUP_REMOVED lines=17> */
[C---:B---3--:R-:W-:Y:S01]  /*07d0*/  DFMA R4, R26.reuse, R4, R16 ;  /* 0x000000041a04722b */ /* 0x048fe20000000010 */
[----:B------:R-:W0:Y:S07]  /*07e0*/  LDC.64 R16, c[0x0][0x390] ;  /* 0x0000e400ff107b82 */ /* 0x000e2e0000000a00 */
[----:B------:R-:W-:-:S08]  /*07f0*/  DFMA R4, R26, R4, R18 ;  /* 0x000000041a04722b */ /* 0x000fd00000000012 */
[----:B----4-:R-:W-:-:S08]  /*0800*/  DFMA R4, R26, R4, R20 ;  /* 0x000000041a04722b */ /* 0x010fd00000000014 */
[----:B------:R-:W-:Y:S02]  /*0810*/  DFMA R4, R26, R4, R22 ;  /* 0x000000041a04722b */ /* 0x000fe40000000016 */
[----:B0-----:R-:W-:-:S06]  /*0820*/  DSETP.NEU.AND P1, PT, |R16|, +INF , PT ;  /* 0x7ff000001000742a */ /* 0x001fcc0003f2d200 */
[----:B------:R-:W-:Y:S02]  /*0830*/  DFMA R24, R4, R24, R24 ;  /* 0x000000180418722b */ /* 0x000fe40000000018 */
[----:B------:R-:W-:-:S06]  /*0840*/  DFMA R4, R26, R4, 1 ;  /* 0x3ff000001a04742b */ /* 0x000fcc0000000004 */
[----:B------:R-:W-:-:S04]  /*0850*/  @!P1 DMUL R6, RZ, R16 ;  /* 0x00000010ff069228 */ /* 0x000fc80000000000 */
[----:B------:R-:W-:Y:S02]  /*0860*/  FSEL R18, R4, R24, !P0 ;  /* 0x0000001804127208 */ /* 0x000fe40004000000 */
[----:B------:R-:W-:Y:S02]  /*0870*/  FSEL R19, R5, R25, !P0 ;  /* 0x0000001905137208 */ /* 0x000fe40004000000 */
[----:B------:R-:W-:Y:S01]  /*0880*/  LOP3.LUT P0, RZ, R0, 0x2, RZ, 0xc0, !PT ;  /* 0x0000000200ff7812 */ /* 0x000fe2000780c0ff */
[----:B------:R-:W-:-:S03]  /*0890*/  @!P1 IMAD.MOV.U32 R0, RZ, RZ, 0x1 ;  /* 0x00000001ff009424 */ /* 0x000fc600078e00ff */
[----:B------:R-:W-:-:S10]  /*08a0*/  DADD R4, RZ, -R18 ;  /* 0x00000000ff047229 */ /* 0x000fd40000000812 */
        /* <DEDUP_REMOVED lines=26> */
.L_x_4:
[----:B------:R-:W-:-:S07]  /*0a50*/  VIADD R0, R0, 0x1 ;  /* 0x0000000100007836 */ /* 0x000fce0000000000 */
.L_x_3:
        /* <DEDUP_REMOVED lines=9> */
[----:B------:R-:W-:-:S03]  /*0af0*/  IMAD.MOV.U32 R34, RZ, RZ, 0x20fd8164 ;  /* 0x20fd8164ff227424 */ /* 0x000fc600078e00ff */
[----:B------:R-:W-:Y:S01]  /*0b00*/  ISETP.NE.U32.AND P0, PT, R30, 0x1, PT ;  /* 0x000000011e00780c */ /* 0x000fe20003f05070 */
[----:B------:R-:W-:-:S03]  /*0b10*/  IMAD.MOV.U32 R30, RZ, RZ, 0x3da8ff83 ;  /* 0x3da8ff83ff1e7424 */ /* 0x000fc600078e00ff */
[----:B------:R-:W-:Y:S02]  /*0b20*/  FSEL R34, R34, -8.06006814911005101289e+34, !P0 ;  /* 0xf9785eba22227808 */ /* 0x000fe40004000000 */
[----:B------:R-:W-:Y:S01]  /*0b30*/  FSEL R35, -R30, 0.11223486810922622681, !P0 ;  /* 0x3de5db651e237808 */ /* 0x000fe20004000100 */
[----:B------:R-:W-:-:S08]  /*0b40*/  DMUL R30, R6, R6 ;  /* 0x00000006061e7228 */ /* 0x000fd00000000000 */
[----:B--2---:R-:W-:-:S08]  /*0b50*/  DFMA R16, R30, R34, R16 ;  /* 0x000000221e10722b */ /* 0x004fd00000000010 */
[----:B------:R-:W-:-:S08]  /*0b60*/  DFMA R16, R30, R16, R18 ;  /* 0x000000101e10722b */ /* 0x000fd00000000012 */
[----:B---3--:R-:W-:-:S08]  /*0b70*/  DFMA R16, R30, R16, R20 ;  /* 0x000000101e10722b */ /* 0x008fd00000000014 */
[----:B------:R-:W-:-:S08]  /*0b80*/  DFMA R16, R30, R16, R22 ;  /* 0x000000101e10722b */ /* 0x000fd00000000016 */
[C---:B----4-:R-:W-:Y:S02]  /*0b90*/  DFMA R24, R30.reuse, R16, R24 ;  /* 0x000000101e18722b */ /* 0x050fe40000000018 */
[----:B------:R-:W0:Y:S06]  /*0ba0*/  LDC.64 R16, c[0x0][0x390] ;  /* 0x0000e400ff107b82 */ /* 0x000e2c0000000a00 */
        /* <DEDUP_REMOVED lines=36> */
.L_x_5:
        /* <DEDUP_REMOVED lines=16> */
[C---:B------:R-:W-:Y:S01]  /*0ef0*/  DFMA R16, R32.reuse, R16, R18 ;  /* 0x000000102010722b */ /* 0x040fe20000000012 */
[----:B------:R-:W0:Y:S07]  /*0f00*/  LDC.64 R18, c[0x0][0x398] ;  /* 0x0000e600ff127b82 */ /* 0x000e2e0000000a00 */
[----:B---3--:R-:W-:-:S08]  /*0f10*/  DFMA R16, R32, R16, R20 ;  /* 0x000000102010722b */ /* 0x008fd00000000014 */
[C---:B------:R-:W-:Y:S02]  /*0f20*/  DFMA R22, R32.reuse, R16, R22 ;  /* 0x000000102016722b */ /* 0x040fe40000000016 */
[----:B------:R-:W0:Y:S06]  /*0f30*/  LDC.64 R16, c[0x0][0x390] ;  /* 0x0000e400ff107b82 */ /* 0x000e2c0000000a00 */
[----:B----4-:R-:W-:-:S08]  /*0f40*/  DFMA R22, R32, R22, R24 ;  /* 0x000000162016722b */ /* 0x010fd00000000018 */
[----:B------:R-:W-:-:S08]  /*0f50*/  DFMA R22, R32, R22, R26 ;  /* 0x000000162016722b */ /* 0x000fd0000000001a */
[----:B------:R-:W-:Y:S02]  /*0f60*/  DFMA R30, R22, R30, R30 ;  /* 0x0000001e161e722b */ /* 0x000fe4000000001e */
[----:B------:R-:W-:Y:S02]  /*0f70*/  DFMA R22, R32, R22, 1 ;  /* 0x3ff000002016742b */ /* 0x000fe40000000016 */
[----:B0-----:R-:W-:-:S08]  /*0f80*/  DADD R32, R18, R16 ;  /* 0x0000000012207229 */ /* 0x001fd00000000010 */
[----:B------:R-:W-:Y:S01]  /*0f90*/  FSEL R18, R22, R30, !P0 ;  /* 0x0000001e16127208 */ /* 0x000fe20004000000 */
[----:B------:R-:W-:Y:S01]  /*0fa0*/  DSETP.NEU.AND P1, PT, |R32|, +INF , PT ;  /* 0x7ff000002000742a */ /* 0x000fe20003f2d200 */
[----:B------:R-:W-:Y:S02]  /*0fb0*/  FSEL R19, R23, R31, !P0 ;  /* 0x0000001f17137208 */ /* 0x000fe40004000000 */
[----:B------:R-:W-:-:S04]  /*0fc0*/  LOP3.LUT P0, RZ, R0, 0x2, RZ, 0xc0, !PT ;  /* 0x0000000200ff7812 */ /* 0x000fc8000780c0ff */
[----:B------:R-:W-:-:S07]  /*0fd0*/  DADD R16, RZ, -R18 ;  /* 0x00000000ff107229 */ /* 0x000fce0000000812 */
[----:B------:R-:W-:Y:S01]  /*0fe0*/  @!P1 DMUL R34, RZ, R32 ;  /* 0x00000020ff229228 */ /* 0x000fe20000000000 */
[----:B------:R-:W-:Y:S02]  /*0ff0*/  @!P1 IMAD.MOV.U32 R0, RZ, RZ, 0x1 ;  /* 0x00000001ff009424 */ /* 0x000fe400078e00ff */
        /* <DEDUP_REMOVED lines=19> */
[----:B------:R-:W-:Y:S01]  /*1130*/  IMAD.MOV.U32 R34, RZ, RZ, R32 ;  /* 0x000000ffff227224 */ /* 0x000fe200078e0020 */
[----:B------:R-:W-:Y:S01]  /*1140*/  MOV R0, 0x1170 ;  /* 0x0000117000007802 */ /* 0x000fe20000000f00 */
[----:B------:R-:W-:-:S07]  /*1150*/  IMAD.MOV.U32 R17, RZ, RZ, R33 ;  /* 0x000000ffff117224 */ /* 0x000fce00078e0021 */
[----:B-----5:R-:W-:Y:S05]  /*1160*/  CALL.REL.NOINC `($u2_kernel$__internal_trig_reduction_slowpathd) ;  /* 0x0000000800147944 */ /* 0x020fea0003c00000 */
[----:B------:R-:W-:-:S07]  /*1170*/  IMAD.MOV.U32 R0, RZ, RZ, R18 ;  /* 0x000000ffff007224 */ /* 0x000fce00078e0012 */
.L_x_7:
[----:B------:R-:W-:-:S07]  /*1180*/  VIADD R0, R0, 0x1 ;  /* 0x0000000100007836 */ /* 0x000fce0000000000 */
.L_x_6:
[----:B------:R-:W0:Y:S01]  /*1190*/  LDCU.64 UR4, c[0x4][0x8] ;  /* 0x01000100ff0477ac */ /* 0x000e220008000a00 */
[----:B------:R-:W-:-:S05]  /*11a0*/  IMAD.SHL.U32 R16, R0, 0x40, RZ ;  /* 0x0000004000107824 */ /* 0x000fca00078e00ff */
[----:B------:R-:W-:-:S04]  /*11b0*/  LOP3.LUT R16, R16, 0x40, RZ, 0xc0, !PT ;  /* 0x0000004010107812 */ /* 0x000fc800078ec0ff */
[----:B0-----:R-:W-:-:S05]  /*11c0*/  IADD3 R24, P0, PT, R16, UR4, RZ ;  /* 0x0000000410187c10 */ /* 0x001fca000ff1e0ff */
[----:B------:R-:W-:-:S05]  /*11d0*/  IMAD.X R25, RZ, RZ, UR5, P0 ;  /* 0x00000005ff197e24 */ /* 0x000fca00080e06ff */
[----:B------:R-:W2:Y:S01]  /*11e0*/  LDG.E.128.CONSTANT R16, desc[UR6][R24.64] ;  /* 0x0000000618107981 */ /* 0x000ea2000c1e9d00 */
[----:B------:R-:W-:Y:S01]  /*11f0*/  LOP3.LUT R20, R0, 0x1, RZ, 0xc0, !PT ;  /* 0x0000000100147812 */ /* 0x000fe200078ec0ff */
[----:B------:R-:W-:Y:S01]  /*1200*/  IMAD.MOV.U32 R21, RZ, RZ, 0x20fd8164 ;  /* 0x20fd8164ff157424 */ /* 0x000fe200078e00ff */
[----:B------:R-:W-:Y:S01]  /*1210*/  DMUL R36, R34, R34 ;  /* 0x0000002222247228 */ /* 0x000fe20000000000 */
[----:B------:R-:W-:Y:S01]  /*1220*/  IMAD.MOV.U32 R22, RZ, RZ, 0x3da8ff83 ;  /* 0x3da8ff83ff167424 */ /* 0x000fe200078e00ff */
[----:B------:R-:W-:-:S04]  /*1230*/  ISETP.NE.U32.AND P0, PT, R20, 0x1, PT ;  /* 0x000000011400780c */ /* 0x000fc80003f05070 */
[----:B------:R-:W-:Y:S02]  /*1240*/  FSEL R20, R21, -8.06006814911005101289e+34, !P0 ;  /* 0xf9785eba15147808 */ /* 0x000fe40004000000 */
[----:B------:R-:W-:-:S06]  /*1250*/  FSEL R21, -R22, 0.11223486810922622681, !P0 ;  /* 0x3de5db6516157808 */ /* 0x000fcc0004000100 */
[C---:B--2---:R-:W-:Y:S01]  /*1260*/  DFMA R16, R36.reuse, R20, R16 ;  /* 0x000000142410722b */ /* 0x044fe20000000010 */
[----:B------:R-:W2:Y:S04]  /*1270*/  LDG.E.128.CONSTANT R20, desc[UR6][R24.64+0x10] ;  /* 0x0000100618147981 */ /* 0x000ea8000c1e9d00 */
[----:B------:R-:W3:Y:S03]  /*1280*/  LDG.E.128.CONSTANT R24, desc[UR6][R24.64+0x20] ;  /* 0x0000200618187981 */ /* 0x000ee6000c1e9d00 */
[----:B------:R-:W-:Y:S01]  /*1290*/  DFMA R16, R36, R16, R18 ;  /* 0x000000102410722b */ /* 0x000fe20000000012 */
[----:B------:R-:W0:Y:S01]  /*12a0*/  LDC.64 R18, c[0x0][0x390] ;  /* 0x0000e400ff127b82 */ /* 0x000e220000000a00 */
[----:B------:R-:W-:-:S06]  /*12b0*/  DSETP.NEU.AND P1, PT, |R32|, +INF , PT ;  /* 0x7ff000002000742a */ /* 0x000fcc0003f2d200 */
[----:B--2---:R-:W-:-:S08]  /*12c0*/  DFMA R16, R36, R16, R20 ;  /* 0x000000102410722b */ /* 0x004fd00000000014 */
[----:B------:R-:W-:-:S08]  /*12d0*/  DFMA R16, R36, R16, R22 ;  /* 0x000000102410722b */ /* 0x000fd00000000016 */
[----:B---3--:R-:W-:-:S08]  /*12e0*/  DFMA R16, R36, R16, R24 ;  /* 0x000000102410722b */ /* 0x008fd00000000018 */
[----:B------:R-:W-:Y:S02]  /*12f0*/  DFMA R26, R36, R16, R26 ;  /* 0x00000010241a722b */ /* 0x000fe4000000001a */
[----:B------:R-:W0:Y:S06]  /*1300*/  LDC.64 R16, c[0x0][0x398] ;  /* 0x0000e600ff107b82 */ /* 0x000e2c0000000a00 */
[----:B------:R-:W-:Y:S02]  /*1310*/  DFMA R34, R26, R34, R34 ;  /* 0x000000221a22722b */ /* 0x000fe40000000022 */
[----:B------:R-:W-:-:S10]  /*1320*/  DFMA R26, R36, R26, 1 ;  /* 0x3ff00000241a742b */ /* 0x000fd4000000001a */
[----:B------:R-:W-:Y:S02]  /*1330*/  FSEL R22, R26, R34, !P0 ;  /* 0x000000221a167208 */ /* 0x000fe40004000000 */
[----:B------:R-:W-:Y:S02]  /*1340*/  FSEL R23, R27, R35, !P0 ;  /* 0x000000231b177208 */ /* 0x000fe40004000000 */
[----:B------:R-:W-:Y:S01]  /*1350*/  LOP3.LUT P0, RZ, R0, 0x2, RZ, 0xc0, !PT ;  /* 0x0000000200ff7812 */ /* 0x000fe2000780c0ff */
[----:B------:R-:W-:Y:S01]  /*1360*/  @!P1 IMAD.MOV.U32 R0, RZ, RZ, RZ ;  /* 0x000000ffff009224 */ /* 0x000fe200078e00ff */
[----:B0-----:R-:W-:Y:S02]  /*1370*/  @!P1 DADD R16, R16, R18 ;  /* 0x0000000010109229 */ /* 0x001fe40000000012 */
[----:B------:R-:W-:-:S06]  /*1380*/  DADD R20, RZ, -R22 ;  /* 0x00000000ff147229 */ /* 0x000fcc0000000816 */
[----:B------:R-:W-:-:S04]  /*1390*/  @!P1 DMUL R34, RZ, R16 ;  /* 0x00000010ff229228 */ /* 0x000fc80000000000 */
[----:B------:R-:W-:Y:S02]  /*13a0*/  FSEL R32, R22, R20, !P0 ;  /* 0x0000001416207208 */ /* 0x000fe40004000000 */
[----:B------:R-:W-:Y:S01]  /*13b0*/  FSEL R33, R23, R21, !P0 ;  /* 0x0000001517217208 */ /* 0x000fe20004000000 */
[----:B------:R-:W-:Y:S06]  /*13c0*/  @!P1 BRA `(.L_x_8) ;  /* 0x00000000005c9947 */ /* 0x000fec0003800000 */
[----:B------:R-:W0:Y:S01]  /*13d0*/  LDC.64 R16, c[0x0][0x390] ;  /* 0x0000e400ff107b82 */ /* 0x000e220000000a00 */
[----:B------:R-:W-:Y:S01]  /*13e0*/  UMOV UR4, 0x6dc9c883 ;  /* 0x6dc9c88300047882 */ /* 0x000fe20000000000 */
[----:B------:R-:W-:-:S06]  /*13f0*/  UMOV UR5, 0x3fe45f30 ;  /* 0x3fe45f3000057882 */ /* 0x000fcc0000000000 */
[----:B------:R-:W0:Y:S02]  /*1400*/  LDC.64 R18, c[0x0][0x398] ;  /* 0x0000e600ff127b82 */ /* 0x000e240000000a00 */
[----:B0-----:R-:W-:-:S08]  /*1410*/  DADD R16, R18, R16 ;  /* 0x0000000012107229 */ /* 0x001fd00000000010 */
[C---:B------:R-:W-:Y:S01]  /*1420*/  DMUL R18, R16.reuse, UR4 ;  /* 0x0000000410127c28 */ /* 0x040fe20008000000 */
[----:B------:R-:W-:Y:S01]  /*1430*/  UMOV UR4, 0x54442d18 ;  /* 0x54442d1800047882 */ /* 0x000fe20000000000 */
[----:B------:R-:W-:Y:S01]  /*1440*/  UMOV UR5, 0x3ff921fb ;  /* 0x3ff921fb00057882 */ /* 0x000fe20000000000 */
[----:B------:R-:W-:-:S03]  /*1450*/  DSETP.GE.AND P0, PT, |R16|, 2.14748364800000000000e+09, PT ;  /* 0x41e000001000742a */ /* 0x000fc60003f06200 */
        /* <DEDUP_REMOVED lines=11> */
[----:B------:R-:W-:-:S07]  /*1510*/  MOV R0, 0x1530 ;  /* 0x0000153000007802 */ /* 0x000fce0000000f00 */
[----:B-----5:R-:W-:Y:S05]  /*1520*/  CALL.REL.NOINC `($u2_kernel$__internal_trig_reduction_slowpathd) ;  /* 0x0000000400247944 */ /* 0x020fea0003c00000 */
[----:B------:R-:W-:-:S07]  /*1530*/  IMAD.MOV.U32 R0, RZ, RZ, R18 ;  /* 0x000000ffff007224 */ /* 0x000fce00078e0012 */
.L_x_8:
        /* <DEDUP_REMOVED lines=16> */
[C---:B------:R-:W-:Y:S01]  /*1640*/  DFMA R16, R36.reuse, R16, R18 ;  /* 0x000000102410722b */ /* 0x040fe20000000012 */
[----:B------:R-:W-:Y:S01]  /*1650*/  UMOV UR4, 0x667f3bcc ;  /* 0x667f3bcc00047882 */ /* 0x000fe20000000000 */
[----:B------:R-:W-:Y:S01]  /*1660*/  UMOV UR5, 0x3fe6a09e ;  /* 0x3fe6a09e00057882 */ /* 0x000fe20000000000 */
[----:B------:R-:W0:Y:S05]  /*1670*/  S2UR UR8, SR_CTAID.X ;  /* 0x00000000000879c3 */ /* 0x000e2a0000002500 */
[----:B--2---:R-:W-:-:S08]  /*1680*/  DFMA R16, R36, R16, R20 ;  /* 0x000000102410722b */ /* 0x004fd00000000014 */
[----:B------:R-:W-:Y:S02]  /*1690*/  DFMA R16, R36, R16, R22 ;  /* 0x000000102410722b */ /* 0x000fe40000000016 */
[----:B------:R-:W-:-:S06]  /*16a0*/  DMUL R22, R30, UR4 ;  /* 0x000000041e167c28 */ /* 0x000fcc0008000000 */
[----:B---3--:R-:W-:Y:S02]  /*16b0*/  DFMA R16, R36, R16, R24 ;  /* 0x000000102410722b */ /* 0x008fe40000000018 */
[----:B------:R-:W-:Y:S02]  /*16c0*/  DFMA R22, RZ, R6, R22 ;  /* 0x00000006ff16722b */ /* 0x000fe40000000016 */
[----:B------:R-:W-:-:S04]  /*16d0*/  DMUL R24, RZ, R4 ;  /* 0x00000004ff187228 */ /* 0x000fc80000000000 */
[----:B------:R-:W-:Y:S02]  /*16e0*/  DFMA R16, R36, R16, R26 ;  /* 0x000000102410722b */ /* 0x000fe4000000001a */
[----:B------:R-:W-:Y:S02]  /*16f0*/  DMUL R26, R4, UR4 ;  /* 0x00000004041a7c28 */ /* 0x000fe40008000000 */
[----:B------:R-:W-:Y:S02]  /*1700*/  DFMA R4, R2, UR4, -R24 ;  /* 0x0000000402047c2b */ /* 0x000fe40008000818 */
[----:B-----5:R-:W-:Y:S02]  /*1710*/  DMUL R24, R10, UR4 ;  /* 0x000000040a187c28 */ /* 0x020fe40008000000 */
[----:B------:R-:W-:Y:S02]  /*1720*/  DFMA R34, R16, R34, R34 ;  /* 0x000000221022722b */ /* 0x000fe40000000022 */
[----:B------:R-:W-:-:S02]  /*1730*/  DFMA R16, R36, R16, 1 ;  /* 0x3ff000002410742b */ /* 0x000fc40000000010 */
[----:B------:R-:W-:Y:S02]  /*1740*/  DFMA R26, RZ, R2, R26 ;  /* 0x00000002ff1a722b */ /* 0x000fe4000000001a */
[----:B------:R-:W-:-:S06]  /*1750*/  DFMA R24, RZ, R8, R24 ;  /* 0x00000008ff18722b */ /* 0x000fcc0000000018 */
[----:B------:R-:W-:Y:S02]  /*1760*/  FSEL R18, R16, R34, !P0 ;  /* 0x0000002210127208 */ /* 0x000fe40004000000 */
[----:B------:R-:W-:Y:S01]  /*1770*/  FSEL R19, R17, R35, !P0 ;  /* 0x0000002311137208 */ /* 0x000fe20004000000 */
[----:B------:R-:W-:Y:S01]  /*1780*/  DMUL R16, RZ, R30 ;  /* 0x0000001eff107228 */ /* 0x000fe20000000000 */
[----:B------:R-:W-:Y:S02]  /*1790*/  LOP3.LUT P0, RZ, R0, 0x2, RZ, 0xc0, !PT ;  /* 0x0000000200ff7812 */ /* 0x000fe4000780c0ff */
[----:B------:R-:W0:Y:S02]  /*17a0*/  S2R R0, SR_TID.X ;  /* 0x0000000000007919 */ /* 0x000e240000002100 */
[----:B------:R-:W-:-:S03]  /*17b0*/  DADD R20, RZ, -R18 ;  /* 0x00000000ff147229 */ /* 0x000fc60000000812 */
[----:B------:R-:W-:Y:S02]  /*17c0*/  DFMA R16, R6, UR4, -R16 ;  /* 0x0000000406107c2b */ /* 0x000fe40008000810 */
[-C--:B------:R-:W-:Y:S02]  /*17d0*/  DMUL R6, R10, R22.reuse ;  /* 0x000000160a067228 */ /* 0x080fe40000000000 */
[----:B------:R-:W-:-:S03]  /*17e0*/  DMUL R22, R8, R22 ;  /* 0x0000001608167228 */ /* 0x000fc60000000000 */
[----:B------:R-:W-:Y:S02]  /*17f0*/  FSEL R18, R18, R20, !P0 ;  /* 0x0000001412127208 */ /* 0x000fe40004000000 */
[----:B------:R-:W-:Y:S01]  /*1800*/  FSEL R19, R19, R21, !P0 ;  /* 0x0000001513137208 */ /* 0x000fe20004000000 */
[-C--:B------:R-:W-:Y:S02]  /*1810*/  DFMA R6, R8, R16.reuse, -R6 ;  /* 0x000000100806722b */ /* 0x080fe40000000806 */
[----:B------:R-:W-:Y:S02]  /*1820*/  DFMA R2, R10, R16, R22 ;  /* 0x000000100a02722b */ /* 0x000fe40000000016 */
[----:B------:R-:W0:Y:S01]  /*1830*/  LDC R23, c[0x0][0x360] ;  /* 0x0000d800ff177b82 */ /* 0x000e220000000800 */
[----:B------:R-:W-:Y:S02]  /*1840*/  DMUL R20, RZ, R18 ;  /* 0x00000012ff147228 */ /* 0x000fe40000000000 */
[----:B------:R-:W-:-:S06]  /*1850*/  DMUL R18, R18, UR4 ;  /* 0x0000000412127c28 */ /* 0x000fcc0008000000 */
[----:B------:R-:W-:Y:S02]  /*1860*/  DFMA R16, R32, UR4, -R20 ;  /* 0x0000000420107c2b */ /* 0x000fe40008000814 */
[----:B------:R-:W-:Y:S02]  /*1870*/  DFMA R32, RZ, R32, R18 ;  /* 0x00000020ff20722b */ /* 0x000fe40000000012 */
[----:B------:R-:W1:Y:S01]  /*1880*/  LDC.64 R18, c[0x0][0x380] ;  /* 0x0000e000ff127b82 */ /* 0x000e620000000a00 */
[----:B------:R-:W-:Y:S02]  /*1890*/  DMUL R20, RZ, R10 ;  /* 0x0000000aff147228 */ /* 0x000fe40000000000 */
[-C--:B------:R-:W-:Y:S02]  /*18a0*/  DMUL R10, R14, R26.reuse ;  /* 0x0000001a0e0a7228 */ /* 0x080fe40000000000 */
[----:B------:R-:W-:Y:S02]  /*18b0*/  DMUL R26, R12, R26 ;  /* 0x0000001a0c1a7228 */ /* 0x000fe40000000000 */
[----:B------:R-:W-:-:S02]  /*18c0*/  DMUL R30, R14, R32 ;  /* 0x000000200e1e7228 */ /* 0x000fc40000000000 */
[----:B------:R-:W-:Y:S02]  /*18d0*/  DMUL R32, R12, R32 ;  /* 0x000000200c207228 */ /* 0x000fe40000000000 */
[----:B------:R-:W-:Y:S02]  /*18e0*/  DFMA R20, R8, UR4, -R20 ;  /* 0x0000000408147c2b */ /* 0x000fe40008000814 */
[-C--:B------:R-:W-:Y:S01]  /*18f0*/  DFMA R10, R12, R4.reuse, -R10 ;  /* 0x000000040c0a722b */ /* 0x080fe2000000080a */
[----:B0-----:R-:W-:Y:S01]  /*1900*/  IMAD R9, R23, UR8, R0 ;  /* 0x0000000817097c24 */ /* 0x001fe2000f8e0200 */
[----:B------:R-:W-:Y:S02]  /*1910*/  DFMA R26, R14, R4, R26 ;  /* 0x000000040e1a722b */ /* 0x000fe4000000001a */
[-C--:B------:R-:W-:Y:S02]  /*1920*/  DFMA R30, R12, R16.reuse, -R30 ;  /* 0x000000100c1e722b */ /* 0x080fe4000000081e */
[----:B------:R-:W-:-:S02]  /*1930*/  DFMA R32, R14, R16, R32 ;  /* 0x000000100e20722b */ /* 0x000fc40000000020 */
[----:B------:R-:W-:Y:S02]  /*1940*/  DADD R20, R20, -R10 ;  /* 0x0000000014147229 */ /* 0x000fe4000000080a */
[----:B------:R-:W-:Y:S01]  /*1950*/  DADD R22, R24, -R26 ;  /* 0x0000000018167229 */ /* 0x000fe2000000081a */
[----:B-1----:R-:W-:Y:S01]  /*1960*/  IMAD.WIDE R18, R9, 0x10, R18 ;  /* 0x0000001009127825 */ /* 0x002fe200078e0212 */
[----:B------:R-:W-:Y:S02]  /*1970*/  DADD R4, R6, R30 ;  /* 0x0000000006047229 */ /* 0x000fe4000000001e */
[----:B------:R-:W-:-:S03]  /*1980*/  DADD R6, R2, R32 ;  /* 0x0000000002067229 */ /* 0x000fc60000000020 */
[----:B------:R-:W-:Y:S04]  /*1990*/  STG.E.128 desc[UR6][R18.64], R20 ;  /* 0x0000001412007986 */ /* 0x000fe8000c101d06 */
[----:B------:R-:W-:Y:S01]  /*19a0*/  STG.E.128 desc[UR6][R28.64], R4 ;  /* 0x000000041c007986 */ /* 0x000fe2000c101d06 */
[----:B------:R-:W-:Y:S05]  /*19b0*/  EXIT ;  /* 0x000000000000794d */ /* 0x000fea0003800000 */
        .type           $u2_kernel$__internal_trig_reduction_slowpathd,@function
        .size           $u2_kernel$__internal_trig_reduction_slowpathd,(.L_x_14 - $u2_kernel$__internal_trig_reduction_slowpathd)
$u2_kernel$__internal_trig_reduction_slowpathd:
[--C-:B------:R-:W-:Y:S01]  /*19c0*/  SHF.R.U32.HI R16, RZ, 0x14, R17.reuse ;  /* 0x00000014ff107819 */ /* 0x100fe20000011611 */
[----:B------:R-:W-:Y:S02]  /*19d0*/  IMAD.MOV.U32 R35, RZ, RZ, R17 ;  /* 0x000000ffff237224 */ /* 0x000fe400078e0011 */
[----:B------:R-:W-:Y:S01]  /*19e0*/  IMAD.MOV.U32 R18, RZ, RZ, RZ ;  /* 0x000000ffff127224 */ /* 0x000fe200078e00ff */
[----:B------:R-:W-:-:S04]  /*19f0*/  LOP3.LUT R19, R16, 0x7ff, RZ, 0xc0, !PT ;  /* 0x000007ff10137812 */ /* 0x000fc800078ec0ff */
[----:B------:R-:W-:-:S13]  /*1a00*/  ISETP.NE.AND P0, PT, R19, 0x7ff, PT ;  /* 0x000007ff1300780c */ /* 0x000fda0003f05270 */
[----:B------:R-:W-:Y:S05]  /*1a10*/  @!P0 BRA `(.L_x_9) ;  /* 0x00000008004c8947 */ /* 0x000fea0003800000 */
[----:B------:R-:W-:Y:S01]  /*1a20*/  VIADD R18, R19, 0xfffffc00 ;  /* 0xfffffc0013127836 */ /* 0x000fe20000000000 */
[----:B------:R-:W-:-:S04]  /*1a30*/  CS2R R20, SRZ ;  /* 0x0000000000147805 */ /* 0x000fc8000001ff00 */
[----:B------:R-:W-:Y:S02]  /*1a40*/  SHF.R.U32.HI R22, RZ, 0x6, R18 ;  /* 0x00000006ff167819 */ /* 0x000fe40000011612 */
[----:B------:R-:W-:Y:S02]  /*1a50*/  ISETP.GE.U32.AND P0, PT, R18, 0x80, PT ;  /* 0x000000801200780c */ /* 0x000fe40003f06070 */
[C---:B------:R-:W-:Y:S02]  /*1a60*/  IADD3 R19, PT, PT, -R22.reuse, 0x13, RZ ;  /* 0x0000001316137810 */ /* 0x040fe40007ffe1ff */
[----:B------:R-:W-:Y:S02]  /*1a70*/  IADD3 R18, PT, PT, -R22, 0xf, RZ ;  /* 0x0000000f16127810 */ /* 0x000fe40007ffe1ff */
[----:B------:R-:W-:-:S04]  /*1a80*/  SEL R19, R19, 0x12, P0 ;  /* 0x0000001213137807 */ /* 0x000fc80000000000 */
[----:B------:R-:W-:-:S13]  /*1a90*/  ISETP.GE.AND P0, PT, R18, R19, PT ;  /* 0x000000131200720c */ /* 0x000fda0003f06270 */
[----:B------:R-:W-:Y:S05]  /*1aa0*/  @P0 BRA `(.L_x_10) ;  /* 0x0000000000a00947 */ /* 0x000fea0003800000 */
[----:B------:R-:W-:Y:S01]  /*1ab0*/  IADD3 R19, PT, PT, RZ, -R22, -R19 ;  /* 0x80000016ff137210 */ /* 0x000fe20007ffe813 */
[----:B------:R-:W-:Y:S01]  /*1ac0*/  IMAD.MOV.U32 R27, RZ, RZ, R18 ;  /* 0x000000ffff1b7224 */ /* 0x000fe200078e0012 */
[C---:B------:R-:W-:Y:S01]  /*1ad0*/  SHF.L.U64.HI R22, R34.reuse, 0xb, R35 ;  /* 0x0000000b22167819 */ /* 0x040fe20000010223 */
[----:B------:R-:W-:Y:S01]  /*1ae0*/  IMAD.SHL.U32 R25, R34, 0x800, RZ ;  /* 0x0000080022197824 */ /* 0x000fe200078e00ff */
[----:B------:R-:W-:Y:S01]  /*1af0*/  CS2R R20, SRZ ;  /* 0x0000000000147805 */ /* 0x000fe2000001ff00 */
[----:B------:R-:W-:Y:S01]  /*1b00*/  IMAD.MOV.U32 R24, RZ, RZ, RZ ;  /* 0x000000ffff187224 */ /* 0x000fe200078e00ff */
[----:B------:R-:W-:Y:S01]  /*1b10*/  LOP3.LUT R18, R22, 0x80000000, RZ, 0xfc, !PT ;  /* 0x8000000016127812 */ /* 0x000fe200078efcff */
[----:B------:R-:W0:Y:S01]  /*1b20*/  LDCU.64 UR4, c[0x0][0x358] ;  /* 0x00006b00ff0477ac */ /* 0x000e220008000a00 */
[----:B------:R-:W-:-:S05]  /*1b30*/  NOP ;  /* 0x0000000000007918 */ /* 0x000fca0000000000 */
.L_x_11:
[----:B------:R-:W1:Y:S02]  /*1b40*/  LDC.64 R22, c[0x4][RZ] ;  /* 0x01000000ff167b82 */ /* 0x000e640000000a00 */
[----:B-1----:R-:W-:-:S06]  /*1b50*/  IMAD.WIDE R22, R27, 0x8, R22 ;  /* 0x000000081b167825 */ /* 0x002fcc00078e0216 */
[----:B0-----:R-:W2:Y:S01]  /*1b60*/  LDG.E.64.CONSTANT R22, desc[UR4][R22.64] ;  /* 0x0000000416167981 */ /* 0x001ea2000c1e9b00 */
[----:B------:R-:W-:Y:S02]  /*1b70*/  VIADD R19, R19, 0x1 ;  /* 0x0000000113137836 */ /* 0x000fe40000000000 */
[----:B------:R-:W-:Y:S02]  /*1b80*/  VIADD R27, R27, 0x1 ;  /* 0x000000011b1b7836 */ /* 0x000fe40000000000 */
[----:B--2---:R-:W-:-:S04]  /*1b90*/  IMAD.WIDE.U32 R20, P2, R22, R25, R20 ;  /* 0x0000001916147225 */ /* 0x004fc80007840014 */
[CC--:B------:R-:W-:Y:S02]  /*1ba0*/  IMAD R35, R22.reuse, R18.reuse, RZ ;  /* 0x0000001216237224 */ /* 0x0c0fe400078e02ff */
[----:B------:R-:W-:Y:S02]  /*1bb0*/  IMAD R26, R23, R25, RZ ;  /* 0x00000019171a7224 */ /* 0x000fe400078e02ff */
[----:B------:R-:W-:Y:S01]  /*1bc0*/  IMAD.HI.U32 R37, R22, R18, RZ ;  /* 0x0000001216257227 */ /* 0x000fe200078e00ff */
[----:B------:R-:W-:-:S03]  /*1bd0*/  IADD3 R21, P0, PT, R35, R21, RZ ;  /* 0x0000001523157210 */ /* 0x000fc60007f1e0ff */
[----:B------:R-:W-:Y:S01]  /*1be0*/  IMAD.X R37, RZ, RZ, R37, P2 ;  /* 0x000000ffff257224 */ /* 0x000fe200010e0625 */
[----:B------:R-:W-:Y:S01]  /*1bf0*/  IADD3 R21, P1, PT, R26, R21, RZ ;  /* 0x000000151a157210 */ /* 0x000fe20007f3e0ff */
[----:B------:R-:W-:-:S04]  /*1c00*/  IMAD.HI.U32 R26, R23, R25, RZ ;  /* 0x00000019171a7227 */ /* 0x000fc800078e00ff */
[----:B------:R-:W-:Y:S01]  /*1c10*/  IMAD.HI.U32 R22, R23, R18, RZ ;  /* 0x0000001217167227 */ /* 0x000fe200078e00ff */
[----:B------:R-:W-:-:S03]  /*1c20*/  IADD3.X R26, P0, PT, R26, R37, RZ, P0, !PT ;  /* 0x000000251a1a7210 */ /* 0x000fc6000071e4ff */
[----:B------:R-:W-:Y:S02]  /*1c30*/  IMAD R23, R23, R18, RZ ;  /* 0x0000001217177224 */ /* 0x000fe400078e02ff */
[----:B------:R-:W-:Y:S01]  /*1c40*/  IMAD.X R22, RZ, RZ, R22, P0 ;  /* 0x000000ffff167224 */ /* 0x000fe200000e0616 */
[----:B------:R-:W-:Y:S01]  /*1c50*/  ISETP.NE.AND P0, PT, R19, -0xf, PT ;  /* 0xfffffff11300780c */ /* 0x000fe20003f05270 */
[C---:B------:R-:W-:Y:S01]  /*1c60*/  IMAD R35, R24.reuse, 0x8, R1 ;  /* 0x0000000818237824 */ /* 0x040fe200078e0201 */
[----:B------:R-:W-:Y:S01]  /*1c70*/  IADD3.X R26, P1, PT, R23, R26, RZ, P1, !PT ;  /* 0x0000001a171a7210 */ /* 0x000fe20000f3e4ff */
[----:B------:R-:W-:-:S03]  /*1c80*/  VIADD R24, R24, 0x1 ;  /* 0x0000000118187836 */ /* 0x000fc60000000000 */
[----:B------:R0:W-:Y:S02]  /*1c90*/  STL.64 [R35], R20 ;  /* 0x0000001423007387 */ /* 0x0001e40000100a00 */
[----:B0-----:R-:W-:Y:S02]  /*1ca0*/  IMAD.X R21, RZ, RZ, R22, P1 ;  /* 0x000000ffff157224 */ /* 0x001fe400008e0616 */
[----:B------:R-:W-:-:S03]  /*1cb0*/  IMAD.MOV.U32 R20, RZ, RZ, R26 ;  /* 0x000000ffff147224 */ /* 0x000fc600078e001a */
[----:B------:R-:W-:Y:S05]  /*1cc0*/  @P0 BRA `(.L_x_11) ;  /* 0xfffffffc009c0947 */ /* 0x000fea000383ffff */
[----:B------:R-:W-:-:S05]  /*1cd0*/  LOP3.LUT R18, R16, 0x7ff, RZ, 0xc0, !PT ;  /* 0x000007ff10127812 */ /* 0x000fca00078ec0ff */
[----:B------:R-:W-:-:S05]  /*1ce0*/  VIADD R18, R18, 0xfffffc00 ;  /* 0xfffffc0012127836 */ /* 0x000fca0000000000 */
[----:B------:R-:W-:Y:S02]  /*1cf0*/  SHF.R.U32.HI R19, RZ, 0x6, R18 ;  /* 0x00000006ff137819 */ /* 0x000fe40000011612 */
[----:B------:R-:W-:Y:S02]  /*1d00*/  ISETP.GE.U32.AND P0, PT, R18, 0x80, PT ;  /* 0x000000801200780c */ /* 0x000fe40003f06070 */
[----:B------:R-:W-:-:S04]  /*1d10*/  IADD3 R19, PT, PT, -R19, 0x13, RZ ;  /* 0x0000001313137810 */ /* 0x000fc80007ffe1ff */
[----:B------:R-:W-:-:S07]  /*1d20*/  SEL R18, R19, 0x12, P0 ;  /* 0x0000001213127807 */ /* 0x000fce0000000000 */
.L_x_10:
[C---:B------:R-:W-:Y:S02]  /*1d30*/  LOP3.LUT R19, R16.reuse, 0x7ff, RZ, 0xc0, !PT ;  /* 0x000007ff10137812 */ /* 0x040fe400078ec0ff */
[----:B------:R-:W-:-:S03]  /*1d40*/  LOP3.LUT P0, R27, R16, 0x3f, RZ, 0xc0, !PT ;  /* 0x0000003f101b7812 */ /* 0x000fc6000780c0ff */
[----:B------:R-:W-:-:S05]  /*1d50*/  VIADD R19, R19, 0xfffffc00 ;  /* 0xfffffc0013137836 */ /* 0x000fca0000000000 */
[----:B------:R-:W-:-:S05]  /*1d60*/  SHF.R.U32.HI R19, RZ, 0x6, R19 ;  /* 0x00000006ff137819 */ /* 0x000fca0000011613 */
[----:B------:R-:W-:-:S04]  /*1d70*/  IMAD.IADD R16, R19, 0x1, R18 ;  /* 0x0000000113107824 */ /* 0x000fc800078e0212 */
[----:B------:R-:W-:-:S05]  /*1d80*/  IMAD.U32 R37, R16, 0x8, R1 ;  /* 0x0000000810257824 */ /* 0x000fca00078e0001 */
[----:B------:R0:W-:Y:S04]  /*1d90*/  STL.64 [R37+-0x78], R20 ;  /* 0xffff881425007387 */ /* 0x0001e80000100a00 */
[----:B------:R-:W2:Y:S04]  /*1da0*/  @P0 LDL.64 R34, [R1+0x8] ;  /* 0x0000080001220983 */ /* 0x000ea80000100a00 */
[----:B------:R-:W3:Y:S04]  /*1db0*/  LDL.64 R22, [R1+0x10] ;  /* 0x0000100001167983 */ /* 0x000ee80000100a00 */
[----:B------:R-:W4:Y:S01]  /*1dc0*/  LDL.64 R18, [R1+0x18] ;  /* 0x0000180001127983 */ /* 0x000f220000100a00 */
[----:B------:R-:W-:-:S02]  /*1dd0*/  @P0 LOP3.LUT R16, R27, 0x3f, RZ, 0x3c, !PT ;  /* 0x0000003f1b100812 */ /* 0x000fc400078e3cff */
[--C-:B--2---:R-:W-:Y:S02]  /*1de0*/  @P0 SHF.R.U64 R25, R34, 0x1, R35.reuse ;  /* 0x0000000122190819 */ /* 0x104fe40000001223 */
[----:B------:R-:W-:Y:S02]  /*1df0*/  @P0 SHF.R.U32.HI R35, RZ, 0x1, R35 ;  /* 0x00000001ff230819 */ /* 0x000fe40000011623 */
[CC--:B---3--:R-:W-:Y:S02]  /*1e00*/  @P0 SHF.L.U32 R26, R22.reuse, R27.reuse, RZ ;  /* 0x0000001b161a0219 */ /* 0x0c8fe400000006ff */
[----:B------:R-:W-:Y:S02]  /*1e10*/  @P0 SHF.R.U64 R25, R25, R16, R35 ;  /* 0x0000001019190219 */ /* 0x000fe40000001223 */
[C-C-:B------:R-:W-:Y:S02]  /*1e20*/  @P0 SHF.R.U64 R34, R22.reuse, 0x1, R23.reuse ;  /* 0x0000000116220819 */ /* 0x140fe40000001217 */
[----:B------:R-:W-:-:S02]  /*1e30*/  @P0 SHF.L.U64.HI R24, R22, R27, R23 ;  /* 0x0000001b16180219 */ /* 0x000fc40000010217 */
[----:B------:R-:W-:Y:S02]  /*1e40*/  @P0 LOP3.LUT R22, R26, R25, RZ, 0xfc, !PT ;  /* 0x000000191a160212 */ /* 0x000fe400078efcff */
[----:B0-----:R-:W-:Y:S02]  /*1e50*/  @P0 SHF.R.U32.HI R21, RZ, 0x1, R23 ;  /* 0x00000001ff150819 */ /* 0x001fe40000011617 */
[-C--:B------:R-:W-:Y:S01]  /*1e60*/  @P0 SHF.R.U32.HI R25, RZ, R16.reuse, R35 ;  /* 0x00000010ff190219 */ /* 0x080fe20000011623 */
[----:B------:R-:W-:Y:S01]  /*1e70*/  IMAD.SHL.U32 R20, R22, 0x4, RZ ;  /* 0x0000000416147824 */ /* 0x000fe200078e00ff */
[----:B------:R-:W-:Y:S02]  /*1e80*/  @P0 SHF.R.U64 R34, R34, R16, R21 ;  /* 0x0000001022220219 */ /* 0x000fe40000001215 */
[----:B----4-:R-:W-:Y:S02]  /*1e90*/  @P0 SHF.L.U32 R35, R18, R27, RZ ;  /* 0x0000001b12230219 */ /* 0x010fe400000006ff */
[----:B------:R-:W-:-:S02]  /*1ea0*/  @P0 LOP3.LUT R23, R24, R25, RZ, 0xfc, !PT ;  /* 0x0000001918170212 */ /* 0x000fc400078efcff */
[----:B------:R-:W-:Y:S02]  /*1eb0*/  @P0 SHF.L.U64.HI R27, R18, R27, R19 ;  /* 0x0000001b121b0219 */ /* 0x000fe40000010213 */
[----:B------:R-:W-:Y:S02]  /*1ec0*/  @P0 SHF.R.U32.HI R16, RZ, R16, R21 ;  /* 0x00000010ff100219 */ /* 0x000fe40000011615 */
[----:B------:R-:W-:Y:S02]  /*1ed0*/  @P0 LOP3.LUT R18, R35, R34, RZ, 0xfc, !PT ;  /* 0x0000002223120212 */ /* 0x000fe400078efcff */
[----:B------:R-:W-:Y:S02]  /*1ee0*/  SHF.L.U64.HI R22, R22, 0x2, R23 ;  /* 0x0000000216167819 */ /* 0x000fe40000010217 */
[----:B------:R-:W-:Y:S02]  /*1ef0*/  @P0 LOP3.LUT R19, R27, R16, RZ, 0xfc, !PT ;  /* 0x000000101b130212 */ /* 0x000fe400078efcff */
[----:B------:R-:W-:-:S02]  /*1f00*/  SHF.L.W.U32.HI R23, R23, 0x2, R18 ;  /* 0x0000000217177819 */ /* 0x000fc40000010e12 */
[----:B------:R-:W-:Y:S02]  /*1f10*/  IADD3 RZ, P0, PT, RZ, -R20, RZ ;  /* 0x80000014ffff7210 */ /* 0x000fe40007f1e0ff */
[----:B------:R-:W-:Y:S02]  /*1f20*/  LOP3.LUT R21, RZ, R22, RZ, 0x33, !PT ;  /* 0x00000016ff157212 */ /* 0x000fe400078e33ff */
[----:B------:R-:W-:Y:S02]  /*1f30*/  SHF.L.W.U32.HI R18, R18, 0x2, R19 ;  /* 0x0000000212127819 */ /* 0x000fe40000010e13 */
[----:B------:R-:W-:Y:S02]  /*1f40*/  LOP3.LUT R16, RZ, R23, RZ, 0x33, !PT ;  /* 0x00000017ff107212 */ /* 0x000fe400078e33ff */
[----:B------:R-:W-:Y:S02]  /*1f50*/  IADD3.X R21, P0, PT, RZ, R21, RZ, P0, !PT ;  /* 0x00000015ff157210 */ /* 0x000fe4000071e4ff */
[----:B------:R-:W-:-:S02]  /*1f60*/  LOP3.LUT R24, RZ, R18, RZ, 0x33, !PT ;  /* 0x00000012ff187212 */ /* 0x000fc400078e33ff */
[----:B------:R-:W-:Y:S02]  /*1f70*/  IADD3.X R16, P1, PT, RZ, R16, RZ, P0, !PT ;  /* 0x00000010ff107210 */ /* 0x000fe4000073e4ff */
[----:B------:R-:W-:-:S03]  /*1f80*/  ISETP.GT.U32.AND P2, PT, R23, -0x1, PT ;  /* 0xffffffff1700780c */ /* 0x000fc60003f44070 */
[----:B------:R-:W-:Y:S01]  /*1f90*/  IMAD.X R25, RZ, RZ, R24, P1 ;  /* 0x000000ffff197224 */ /* 0x000fe200008e0618 */
[----:B------:R-:W-:-:S04]  /*1fa0*/  ISETP.GT.AND.EX P0, PT, R18, -0x1, PT, P2 ;  /* 0xffffffff1200780c */ /* 0x000fc80003f04320 */
[----:B------:R-:W-:Y:S02]  /*1fb0*/  SEL R25, R18, R25, P0 ;  /* 0x0000001912197207 */ /* 0x000fe40000000000 */
[----:B------:R-:W-:Y:S02]  /*1fc0*/  SEL R24, R23, R16, P0 ;  /* 0x0000001017187207 */ /* 0x000fe40000000000 */
[----:B------:R-:W-:Y:S02]  /*1fd0*/  ISETP.NE.U32.AND P1, PT, R25, RZ, PT ;  /* 0x000000ff1900720c */ /* 0x000fe40003f25070 */
[----:B------:R-:W-:Y:S02]  /*1fe0*/  SEL R27, R22, R21, P0 ;  /* 0x00000015161b7207 */ /* 0x000fe40000000000 */
[----:B------:R-:W-:Y:S01]  /*1ff0*/  SEL R23, R24, R25, !P1 ;  /* 0x0000001918177207 */ /* 0x000fe20004800000 */
[----:B------:R-:W-:-:S05]  /*2000*/  @!P0 IMAD.MOV R20, RZ, RZ, -R20 ;  /* 0x000000ffff148224 */ /* 0x000fca00078e0a14 */
[----:B------:R-:W0:Y:S02]  /*2010*/  FLO.U32 R23, R23 ;  /* 0x0000001700177300 */ /* 0x000e2400000e0000 */
[C---:B0-----:R-:W-:Y:S02]  /*2020*/  IADD3 R26, PT, PT, -R23.reuse, 0x1f, RZ ;  /* 0x0000001f171a7810 */ /* 0x041fe40007ffe1ff */
[----:B------:R-:W-:-:S03]  /*2030*/  IADD3 R16, PT, PT, -R23, 0x3f, RZ ;  /* 0x0000003f17107810 */ /* 0x000fc60007ffe1ff */
[----:B------:R-:W-:-:S05]  /*2040*/  @P1 IMAD.MOV R16, RZ, RZ, R26 ;  /* 0x000000ffff101224 */ /* 0x000fca00078e021a */
[----:B------:R-:W-:-:S13]  /*2050*/  ISETP.NE.AND P1, PT, R16, RZ, PT ;  /* 0x000000ff1000720c */ /* 0x000fda0003f25270 */
[----:B------:R-:W-:Y:S05]  /*2060*/  @!P1 BRA `(.L_x_12) ;  /* 0x0000000000289947 */ /* 0x000fea0003800000 */
[----:B------:R-:W-:Y:S02]  /*2070*/  LOP3.LUT R21, R16, 0x3f, RZ, 0xc0, !PT ;  /* 0x0000003f10157812 */ /* 0x000fe400078ec0ff */
[--C-:B------:R-:W-:Y:S02]  /*2080*/  SHF.R.U64 R23, R20, 0x1, R27.reuse ;  /* 0x0000000114177819 */ /* 0x100fe4000000121b */
[----:B------:R-:W-:Y:S02]  /*2090*/  SHF.R.U32.HI R27, RZ, 0x1, R27 ;  /* 0x00000001ff1b7819 */ /* 0x000fe4000001161b */
[----:B------:R-:W-:Y:S02]  /*20a0*/  LOP3.LUT R20, R16, 0x3f, RZ, 0xc, !PT ;  /* 0x0000003f10147812 */ /* 0x000fe400078e0cff */
[CC--:B------:R-:W-:Y:S02]  /*20b0*/  SHF.L.U64.HI R25, R24.reuse, R21.reuse, R25 ;  /* 0x0000001518197219 */ /* 0x0c0fe40000010219 */
[----:B------:R-:W-:-:S02]  /*20c0*/  SHF.L.U32 R21, R24, R21, RZ ;  /* 0x0000001518157219 */ /* 0x000fc400000006ff */
[-CC-:B------:R-:W-:Y:S02]  /*20d0*/  SHF.R.U64 R24, R23, R20.reuse, R27.reuse ;  /* 0x0000001417187219 */ /* 0x180fe4000000121b */
[----:B------:R-:W-:Y:S02]  /*20e0*/  SHF.R.U32.HI R20, RZ, R20, R27 ;  /* 0x00000014ff147219 */ /* 0x000fe4000001161b */
[----:B------:R-:W-:Y:S02]  /*20f0*/  LOP3.LUT R24, R21, R24, RZ, 0xfc, !PT ;  /* 0x0000001815187212 */ /* 0x000fe400078efcff */
[----:B------:R-:W-:-:S07]  /*2100*/  LOP3.LUT R25, R25, R20, RZ, 0xfc, !PT ;  /* 0x0000001419197212 */ /* 0x000fce00078efcff */
.L_x_12:
[----:B------:R-:W-:-:S04]  /*2110*/  IMAD.WIDE.U32 R22, R24, 0x2168c235, RZ ;  /* 0x2168c23518167825 */ /* 0x000fc800078e00ff */
[----:B------:R-:W-:Y:S01]  /*2120*/  IMAD.MOV.U32 R20, RZ, RZ, R23 ;  /* 0x000000ffff147224 */ /* 0x000fe200078e0017 */
[----:B------:R-:W-:Y:S01]  /*2130*/  IADD3 RZ, P1, PT, R22, R22, RZ ;  /* 0x0000001616ff7210 */ /* 0x000fe20007f3e0ff */
[----:B------:R-:W-:Y:S02]  /*2140*/  IMAD.MOV.U32 R21, RZ, RZ, RZ ;  /* 0x000000ffff157224 */ /* 0x000fe400078e00ff */
[----:B------:R-:W-:-:S04]  /*2150*/  IMAD.HI.U32 R23, R25, -0x36f0255e, RZ ;  /* 0xc90fdaa219177827 */ /* 0x000fc800078e00ff */
[----:B------:R-:W-:-:S04]  /*2160*/  IMAD.WIDE.U32 R20, R24, -0x36f0255e, R20 ;  /* 0xc90fdaa218147825 */ /* 0x000fc800078e0014 */
[----:B------:R-:W-:-:S04]  /*2170*/  IMAD.WIDE.U32 R20, P2, R25, 0x2168c235, R20 ;  /* 0x2168c23519147825 */ /* 0x000fc80007840014 */
[----:B------:R-:W-:Y:S01]  /*2180*/  IMAD R25, R25, -0x36f0255e, RZ ;  /* 0xc90fdaa219197824 */ /* 0x000fe200078e02ff */
[----:B------:R-:W-:Y:S01]  /*2190*/  IADD3.X RZ, P1, PT, R20, R20, RZ, P1, !PT ;  /* 0x0000001414ff7210 */ /* 0x000fe20000f3e4ff */
[----:B------:R-:W-:-:S03]  /*21a0*/  IMAD.X R22, RZ, RZ, R23, P2 ;  /* 0x000000ffff167224 */ /* 0x000fc600010e0617 */
[----:B------:R-:W-:-:S04]  /*21b0*/  IADD3 R21, P2, PT, R25, R21, RZ ;  /* 0x0000001519157210 */ /* 0x000fc80007f5e0ff */
[C---:B------:R-:W-:Y:S01]  /*21c0*/  ISETP.GT.U32.AND P3, PT, R21.reuse, RZ, PT ;  /* 0x000000ff1500720c */ /* 0x040fe20003f64070 */
[----:B------:R-:W-:Y:S01]  /*21d0*/  IMAD.X R22, RZ, RZ, R22, P2 ;  /* 0x000000ffff167224 */ /* 0x000fe200010e0616 */
[----:B------:R-:W-:-:S04]  /*21e0*/  IADD3.X R20, P2, PT, R21, R21, RZ, P1, !PT ;  /* 0x0000001515147210 */ /* 0x000fc80000f5e4ff */
[C---:B------:R-:W-:Y:S01]  /*21f0*/  ISETP.GT.AND.EX P1, PT, R22.reuse, RZ, PT, P3 ;  /* 0x000000ff1600720c */ /* 0x040fe20003f24330 */
[----:B------:R-:W-:-:S03]  /*2200*/  IMAD.X R23, R22, 0x1, R22, P2 ;  /* 0x0000000116177824 */ /* 0x000fc600010e0616 */
[----:B------:R-:W-:Y:S02]  /*2210*/  SEL R20, R20, R21, P1 ;  /* 0x0000001514147207 */ /* 0x000fe40000800000 */
[----:B------:R-:W-:Y:S02]  /*2220*/  SEL R21, R23, R22, P1 ;  /* 0x0000001617157207 */ /* 0x000fe40000800000 */
[----:B------:R-:W-:Y:S02]  /*2230*/  IADD3 R34, P2, PT, R20, 0x1, RZ ;  /* 0x0000000114227810 */ /* 0x000fe40007f5e0ff */
[----:B------:R-:W-:Y:S02]  /*2240*/  SEL R23, RZ, 0xffffffff, !P1 ;  /* 0xffffffffff177807 */ /* 0x000fe40004800000 */
[----:B------:R-:W-:Y:S01]  /*2250*/  LOP3.LUT P1, R17, R17, 0x80000000, RZ, 0xc0, !PT ;  /* 0x8000000011117812 */ /* 0x000fe2000782c0ff */
[----:B------:R-:W-:Y:S02]  /*2260*/  IMAD.X R21, RZ, RZ, R21, P2 ;  /* 0x000000ffff157224 */ /* 0x000fe400010e0615 */
[----:B------:R-:W-:Y:S01]  /*2270*/  IMAD.IADD R16, R23, 0x1, -R16 ;  /* 0x0000000117107824 */ /* 0x000fe200078e0a10 */
[----:B------:R-:W-:-:S02]  /*2280*/  SHF.R.U32.HI R23, RZ, 0x1e, R19 ;  /* 0x0000001eff177819 */ /* 0x000fc40000011613 */
[----:B------:R-:W-:Y:S01]  /*2290*/  SHF.R.U64 R34, R34, 0xa, R21 ;  /* 0x0000000a22227819 */ /* 0x000fe20000001215 */
[----:B------:R-:W-:Y:S01]  /*22a0*/  IMAD.SHL.U32 R16, R16, 0x100000, RZ ;  /* 0x0010000010107824 */ /* 0x000fe200078e00ff */
[----:B------:R-:W-:Y:S02]  /*22b0*/  LEA.HI R18, R18, R23, RZ, 0x1 ;  /* 0x0000001712127211 */ /* 0x000fe400078f08ff */
[----:B------:R-:W-:Y:S02]  /*22c0*/  IADD3 R34, P2, PT, R34, 0x1, RZ ;  /* 0x0000000122227810 */ /* 0x000fe40007f5e0ff */
[----:B------:R-:W-:Y:S01]  /*22d0*/  @!P0 LOP3.LUT R17, R17, 0x80000000, RZ, 0x3c, !PT ;  /* 0x8000000011118812 */ /* 0x000fe200078e3cff */
[----:B------:R-:W-:Y:S01]  /*22e0*/  @P1 IMAD.MOV R18, RZ, RZ, -R18 ;  /* 0x000000ffff121224 */ /* 0x000fe200078e0a12 */
[----:B------:R-:W-:-:S04]  /*22f0*/  LEA.HI.X R21, R21, RZ, RZ, 0x16, P2 ;  /* 0x000000ff15157211 */ /* 0x000fc800010fb4ff */
[--C-:B------:R-:W-:Y:S02]  /*2300*/  SHF.R.U64 R34, R34, 0x1, R21.reuse ;  /* 0x0000000122227819 */ /* 0x100fe40000001215 */
[----:B------:R-:W-:Y:S02]  /*2310*/  SHF.R.U32.HI R19, RZ, 0x1, R21 ;  /* 0x00000001ff137819 */ /* 0x000fe40000011615 */
[----:B------:R-:W-:-:S04]  /*2320*/  IADD3 R34, P2, P3, RZ, RZ, R34 ;  /* 0x000000ffff227210 */ /* 0x000fc80007b5e022 */
[----:B------:R-:W-:-:S04]  /*2330*/  IADD3.X R16, PT, PT, R16, 0x3fe00000, R19, P2, P3 ;  /* 0x3fe0000010107810 */ /* 0x000fc800017e6413 */
[----:B------:R-:W-:-:S07]  /*2340*/  LOP3.LUT R35, R16, R17, RZ, 0xfc, !PT ;  /* 0x0000001110237212 */ /* 0x000fce00078efcff */
.L_x_9:
[----:B------:R-:W-:Y:S02]  /*2350*/  IMAD.MOV.U32 R16, RZ, RZ, R0 ;  /* 0x000000ffff107224 */ /* 0x000fe400078e0000 */
[----:B------:R-:W-:-:S04]  /*2360*/  IMAD.MOV.U32 R17, RZ, RZ, 0x0 ;  /* 0x00000000ff117424 */ /* 0x000fc800078e00ff */
[----:B------:R-:W-:Y:S05]  /*2370*/  RET.REL.NODEC R16 `(u2_kernel) ;  /* 0xffffffdc10207950 */ /* 0x000fea0003c3ffff */
.L_x_13:
[----:B------:R-:W-:-:S00]  /*2380*/  BRA `(.L_x_13) ;  /* 0xfffffffc00fc7947 */ /* 0x000fc0000383ffff */
[----:B------:R-:W-:-:S00]  /*2390*/  NOP ;  /* 0x0000000000007918 */ /* 0x000fc00000000000 */
        /* <DEDUP_REMOVED lines=14> */
.L_x_14:


//--------------------- .nv.global.init           --------------------------
	.section	.nv.global.init,"aw",@progbits
	.align	16
.nv.global.init:
	.type		__cudart_sin_cos_coeffs,@object
	.size		__cudart_sin_cos_coeffs,(__cudart_i2opi_d - __cudart_sin_cos_coeffs)
__cudart_sin_cos_coeffs:
        /*0000*/ 	.byte	0x46, 0xd2, 0xb0, 0x2c, 0xf1, 0xe5, 0x5a, 0xbe, 0x92, 0xe3, 0xac, 0x69, 0xe3, 0x1d, 0xc7, 0x3e
        /*0010*/ 	.byte	0xa1, 0x62, 0xdb, 0x19, 0xa0, 0x01, 0x2a, 0xbf, 0x18, 0x08, 0x11, 0x11, 0x11, 0x11, 0x81, 0x3f
        /*0020*/ 	.byte	0x54, 0x55, 0x55, 0x55, 0x55, 0x55, 0xc5, 0xbf, 0x00, 0x00, 0x00, 0x00, 0x00, 0x00, 0x00, 0x00
        /*0030*/ 	.byte	0x00, 0x00, 0x00, 0x00, 0x00, 0x00, 0x00, 0x00, 0x64, 0x81, 0xfd, 0x20, 0x83, 0xff, 0xa8, 0xbd
        /*0040*/ 	.byte	0x28, 0x85, 0xef, 0xc1, 0xa7, 0xee, 0x21, 0x3e, 0xd9, 0xe6, 0x06, 0x8e, 0x4f, 0x7e, 0x92, 0xbe
        /*0050*/ 	.byte	0xe9, 0xbc, 0xdd, 0x19, 0xa0, 0x01, 0xfa, 0x3e, 0x47, 0x5d, 0xc1, 0x16, 0x6c, 0xc1, 0x56, 0xbf
        /*0060*/ 	.byte	0x51, 0x55, 0x55, 0x55, 0x55, 0x55, 0xa5, 0x3f, 0x00, 0x00, 0x00, 0x00, 0x00, 0x00, 0xe0, 0xbf
        /*0070*/ 	.byte	0x00, 0x00, 0x00, 0x00, 0x00, 0x00, 0xf0, 0x3f, 0x00, 0x00, 0x00, 0x00, 0x00, 0x00, 0x00, 0x00
	.type		__cudart_i2opi_d,@object
	.size		__cudart_i2opi_d,(.L_0 - __cudart_i2opi_d)
__cudart_i2opi_d:
        /* <DEDUP_REMOVED lines=9> */
.L_0:


//--------------------- .nv.shared.reserved.0     --------------------------
	.section	.nv.shared.reserved.0,"aw",@nobits
	.weak		__nv_reservedSMEM_offset_0_alias
	.size		__nv_reservedSMEM_offset_0_alias, 0, 64
	.other		__nv_reservedSMEM_offset_0_alias,@"STO_CUDA_RESERVED_SHARED STV_DEFAULT"
__nv_reservedSMEM_offset_0_alias:
	.zero		0
	.zero		64


//--------------------- .nv.constant0.u2_kernel   --------------------------
	.section	.nv.constant0.u2_kernel,"a",@progbits
	.sectionflags	@""
	.align	4
.nv.constant0.u2_kernel:
	.zero		928


//--------------------- SYMBOLS --------------------------

	.type		.nv.reservedSmem.offset0,@object
	.size		.nv.reservedSmem.offset0,0x4
